//
// Generated by NVIDIA NVVM Compiler
//
// Compiler Build ID: CL-36424714
// Cuda compilation tools, release 13.0, V13.0.88
// Based on NVVM 20.0.0
//

.version 9.0
.target sm_100
.address_size 64

	// .globl	_Z11reset_forcePdS_S_i
.func  (.param .b64 func_retval0) __internal_accurate_pow
()
;

.visible .entry _Z11reset_forcePdS_S_i(
	.param .u64 .ptr .align 1 _Z11reset_forcePdS_S_i_param_0,
	.param .u64 .ptr .align 1 _Z11reset_forcePdS_S_i_param_1,
	.param .u64 .ptr .align 1 _Z11reset_forcePdS_S_i_param_2,
	.param .u32 _Z11reset_forcePdS_S_i_param_3
)
{
	.reg .pred 	%p<2>;
	.reg .b32 	%r<6>;
	.reg .b64 	%rd<12>;

	ld.param.u64 	%rd1, [_Z11reset_forcePdS_S_i_param_0];
	ld.param.u64 	%rd2, [_Z11reset_forcePdS_S_i_param_1];
	ld.param.u64 	%rd3, [_Z11reset_forcePdS_S_i_param_2];
	ld.param.u32 	%r2, [_Z11reset_forcePdS_S_i_param_3];
	mov.u32 	%r3, %ctaid.x;
	mov.u32 	%r4, %ntid.x;
	mov.u32 	%r5, %tid.x;
	mad.lo.s32 	%r1, %r3, %r4, %r5;
	setp.ge.s32 	%p1, %r1, %r2;
	@%p1 bra 	$L__BB0_2;
	cvta.to.global.u64 	%rd4, %rd1;
	cvta.to.global.u64 	%rd5, %rd2;
	cvta.to.global.u64 	%rd6, %rd3;
	mul.wide.s32 	%rd7, %r1, 8;
	add.s64 	%rd8, %rd4, %rd7;
	mov.b64 	%rd9, 0;
	st.global.u64 	[%rd8], %rd9;
	add.s64 	%rd10, %rd5, %rd7;
	st.global.u64 	[%rd10], %rd9;
	add.s64 	%rd11, %rd6, %rd7;
	st.global.u64 	[%rd11], %rd9;
$L__BB0_2:
	ret;

}
	// .globl	_Z12update_forcePdS_S_S_S_S_S_i
.visible .entry _Z12update_forcePdS_S_S_S_S_S_i(
	.param .u64 .ptr .align 1 _Z12update_forcePdS_S_S_S_S_S_i_param_0,
	.param .u64 .ptr .align 1 _Z12update_forcePdS_S_S_S_S_S_i_param_1,
	.param .u64 .ptr .align 1 _Z12update_forcePdS_S_S_S_S_S_i_param_2,
	.param .u64 .ptr .align 1 _Z12update_forcePdS_S_S_S_S_S_i_param_3,
	.param .u64 .ptr .align 1 _Z12update_forcePdS_S_S_S_S_S_i_param_4,
	.param .u64 .ptr .align 1 _Z12update_forcePdS_S_S_S_S_S_i_param_5,
	.param .u64 .ptr .align 1 _Z12update_forcePdS_S_S_S_S_S_i_param_6,
	.param .u32 _Z12update_forcePdS_S_S_S_S_S_i_param_7
)
{
	.reg .pred 	%p<12>;
	.reg .b32 	%r<12>;
	.reg .b64 	%rd<81>;
	.reg .b64 	%fd<93>;

	ld.param.u64 	%rd40, [_Z12update_forcePdS_S_S_S_S_S_i_param_0];
	ld.param.u64 	%rd41, [_Z12update_forcePdS_S_S_S_S_S_i_param_1];
	ld.param.u64 	%rd42, [_Z12update_forcePdS_S_S_S_S_S_i_param_2];
	ld.param.u64 	%rd46, [_Z12update_forcePdS_S_S_S_S_S_i_param_3];
	ld.param.u64 	%rd43, [_Z12update_forcePdS_S_S_S_S_S_i_param_4];
	ld.param.u64 	%rd44, [_Z12update_forcePdS_S_S_S_S_S_i_param_5];
	ld.param.u64 	%rd45, [_Z12update_forcePdS_S_S_S_S_S_i_param_6];
	ld.param.u32 	%r1, [_Z12update_forcePdS_S_S_S_S_S_i_param_7];
	cvta.to.global.u64 	%rd1, %rd45;
	cvta.to.global.u64 	%rd2, %rd44;
	cvta.to.global.u64 	%rd3, %rd43;
	cvta.to.global.u64 	%rd4, %rd40;
	cvta.to.global.u64 	%rd5, %rd46;
	cvta.to.global.u64 	%rd6, %rd42;
	cvta.to.global.u64 	%rd7, %rd41;
	mov.f64 	%fd2, 0d4024000000000000;
	{
	.reg .b32 %temp; 
	mov.b64 	{%temp, %r2}, %fd2;
	}
	mov.f64 	%fd3, 0dC026000000000000;
	{
	.reg .b32 %temp; 
	mov.b64 	{%temp, %r3}, %fd3;
	}
	and.b32  	%r5, %r3, 2146435072;
	setp.eq.s32 	%p1, %r5, 1075838976;
	{ // callseq 0, 0
	.param .b64 retval0;
	call.uni (retval0), 
	__internal_accurate_pow, 
	(
	);
	ld.param.f64 	%fd4, [retval0];
	} // callseq 0
	setp.lt.s32 	%p2, %r2, 0;
	neg.f64 	%fd6, %fd4;
	selp.f64 	%fd7, %fd6, %fd4, %p1;
	selp.f64 	%fd8, %fd7, %fd4, %p2;
	mul.f64 	%fd1, %fd8, 0d401AB22D0E560419;
	setp.eq.s32 	%p3, %r1, 0;
	@%p3 bra 	$L__BB1_10;
	mov.u32 	%r6, %tid.x;
	mov.u32 	%r7, %ntid.x;
	mov.u32 	%r8, %ctaid.x;
	mad.lo.s32 	%r9, %r8, %r7, %r6;
	cvt.s64.s32 	%rd8, %r9;
	mul.wide.s32 	%rd48, %r9, 8;
	add.s64 	%rd9, %rd7, %rd48;
	add.s64 	%rd10, %rd6, %rd48;
	add.s64 	%rd11, %rd5, %rd48;
	add.s64 	%rd12, %rd4, %rd48;
	setp.eq.s32 	%p4, %r1, 1;
	mov.b64 	%rd80, 0;
	@%p4 bra 	$L__BB1_8;
	add.s64 	%rd77, %rd7, 8;
	add.s64 	%rd76, %rd1, 8;
	add.s64 	%rd75, %rd6, 8;
	add.s64 	%rd74, %rd2, 8;
	add.s64 	%rd73, %rd5, 8;
	add.s64 	%rd72, %rd3, 8;
	add.s64 	%rd71, %rd4, 8;
	mov.b64 	%rd79, 0;
	and.b32  	%r10, %r1, -2;
	mov.u64 	%rd78, %rd8;
$L__BB1_3:
	setp.eq.s64 	%p5, %rd78, 0;
	@%p5 bra 	$L__BB1_5;
	ld.global.f64 	%fd9, [%rd9];
	ld.global.f64 	%fd10, [%rd77+-8];
	sub.f64 	%fd11, %fd9, %fd10;
	ld.global.f64 	%fd12, [%rd10];
	ld.global.f64 	%fd13, [%rd75+-8];
	sub.f64 	%fd14, %fd12, %fd13;
	ld.global.f64 	%fd15, [%rd11];
	ld.global.f64 	%fd16, [%rd73+-8];
	sub.f64 	%fd17, %fd15, %fd16;
	mul.f64 	%fd18, %fd14, %fd14;
	fma.rn.f64 	%fd19, %fd11, %fd11, %fd18;
	fma.rn.f64 	%fd20, %fd17, %fd17, %fd19;
	ld.global.f64 	%fd21, [%rd12];
	mul.f64 	%fd22, %fd1, %fd21;
	ld.global.f64 	%fd23, [%rd71+-8];
	mul.f64 	%fd24, %fd22, %fd23;
	add.f64 	%fd25, %fd20, 0d3FB999999999999A;
	div.rn.f64 	%fd26, %fd24, %fd25;
	sqrt.rn.f64 	%fd27, %fd20;
	div.rn.f64 	%fd28, %fd11, %fd27;
	div.rn.f64 	%fd29, %fd14, %fd27;
	div.rn.f64 	%fd30, %fd17, %fd27;
	ld.global.f64 	%fd31, [%rd72+-8];
	fma.rn.f64 	%fd32, %fd28, %fd26, %fd31;
	st.global.f64 	[%rd72+-8], %fd32;
	ld.global.f64 	%fd33, [%rd74+-8];
	fma.rn.f64 	%fd34, %fd29, %fd26, %fd33;
	st.global.f64 	[%rd74+-8], %fd34;
	ld.global.f64 	%fd35, [%rd76+-8];
	fma.rn.f64 	%fd36, %fd30, %fd26, %fd35;
	st.global.f64 	[%rd76+-8], %fd36;
$L__BB1_5:
	add.s64 	%rd50, %rd79, 1;
	setp.eq.s64 	%p6, %rd50, %rd8;
	@%p6 bra 	$L__BB1_7;
	ld.global.f64 	%fd37, [%rd9];
	ld.global.f64 	%fd38, [%rd77];
	sub.f64 	%fd39, %fd37, %fd38;
	ld.global.f64 	%fd40, [%rd10];
	ld.global.f64 	%fd41, [%rd75];
	sub.f64 	%fd42, %fd40, %fd41;
	ld.global.f64 	%fd43, [%rd11];
	ld.global.f64 	%fd44, [%rd73];
	sub.f64 	%fd45, %fd43, %fd44;
	mul.f64 	%fd46, %fd42, %fd42;
	fma.rn.f64 	%fd47, %fd39, %fd39, %fd46;
	fma.rn.f64 	%fd48, %fd45, %fd45, %fd47;
	ld.global.f64 	%fd49, [%rd12];
	mul.f64 	%fd50, %fd1, %fd49;
	ld.global.f64 	%fd51, [%rd71];
	mul.f64 	%fd52, %fd50, %fd51;
	add.f64 	%fd53, %fd48, 0d3FB999999999999A;
	div.rn.f64 	%fd54, %fd52, %fd53;
	sqrt.rn.f64 	%fd55, %fd48;
	div.rn.f64 	%fd56, %fd39, %fd55;
	div.rn.f64 	%fd57, %fd42, %fd55;
	div.rn.f64 	%fd58, %fd45, %fd55;
	ld.global.f64 	%fd59, [%rd72];
	fma.rn.f64 	%fd60, %fd56, %fd54, %fd59;
	st.global.f64 	[%rd72], %fd60;
	ld.global.f64 	%fd61, [%rd74];
	fma.rn.f64 	%fd62, %fd57, %fd54, %fd61;
	st.global.f64 	[%rd74], %fd62;
	ld.global.f64 	%fd63, [%rd76];
	fma.rn.f64 	%fd64, %fd58, %fd54, %fd63;
	st.global.f64 	[%rd76], %fd64;
$L__BB1_7:
	add.s64 	%rd79, %rd79, 2;
	add.s64 	%rd78, %rd78, -2;
	add.s64 	%rd77, %rd77, 16;
	add.s64 	%rd76, %rd76, 16;
	add.s64 	%rd75, %rd75, 16;
	add.s64 	%rd74, %rd74, 16;
	add.s64 	%rd73, %rd73, 16;
	add.s64 	%rd72, %rd72, 16;
	add.s64 	%rd71, %rd71, 16;
	cvt.s64.s32 	%rd80, %r10;
	setp.ne.s64 	%p7, %rd79, %rd80;
	@%p7 bra 	$L__BB1_3;
$L__BB1_8:
	and.b32  	%r11, %r1, 1;
	setp.eq.b32 	%p8, %r11, 1;
	not.pred 	%p9, %p8;
	setp.eq.s64 	%p10, %rd80, %rd8;
	or.pred  	%p11, %p9, %p10;
	@%p11 bra 	$L__BB1_10;
	ld.param.u64 	%rd70, [_Z12update_forcePdS_S_S_S_S_S_i_param_6];
	ld.param.u64 	%rd69, [_Z12update_forcePdS_S_S_S_S_S_i_param_5];
	ld.param.u64 	%rd68, [_Z12update_forcePdS_S_S_S_S_S_i_param_4];
	ld.param.u64 	%rd67, [_Z12update_forcePdS_S_S_S_S_S_i_param_2];
	ld.param.u64 	%rd66, [_Z12update_forcePdS_S_S_S_S_S_i_param_1];
	ld.param.u64 	%rd65, [_Z12update_forcePdS_S_S_S_S_S_i_param_0];
	ld.global.f64 	%fd65, [%rd9];
	cvta.to.global.u64 	%rd51, %rd66;
	shl.b64 	%rd52, %rd80, 3;
	add.s64 	%rd53, %rd51, %rd52;
	ld.global.f64 	%fd66, [%rd53];
	sub.f64 	%fd67, %fd65, %fd66;
	ld.global.f64 	%fd68, [%rd10];
	cvta.to.global.u64 	%rd54, %rd67;
	add.s64 	%rd55, %rd54, %rd52;
	ld.global.f64 	%fd69, [%rd55];
	sub.f64 	%fd70, %fd68, %fd69;
	ld.global.f64 	%fd71, [%rd11];
	add.s64 	%rd56, %rd5, %rd52;
	ld.global.f64 	%fd72, [%rd56];
	sub.f64 	%fd73, %fd71, %fd72;
	mul.f64 	%fd74, %fd70, %fd70;
	fma.rn.f64 	%fd75, %fd67, %fd67, %fd74;
	fma.rn.f64 	%fd76, %fd73, %fd73, %fd75;
	ld.global.f64 	%fd77, [%rd12];
	mul.f64 	%fd78, %fd1, %fd77;
	cvta.to.global.u64 	%rd57, %rd65;
	add.s64 	%rd58, %rd57, %rd52;
	ld.global.f64 	%fd79, [%rd58];
	mul.f64 	%fd80, %fd78, %fd79;
	add.f64 	%fd81, %fd76, 0d3FB999999999999A;
	div.rn.f64 	%fd82, %fd80, %fd81;
	sqrt.rn.f64 	%fd83, %fd76;
	div.rn.f64 	%fd84, %fd67, %fd83;
	div.rn.f64 	%fd85, %fd70, %fd83;
	div.rn.f64 	%fd86, %fd73, %fd83;
	cvta.to.global.u64 	%rd59, %rd68;
	add.s64 	%rd60, %rd59, %rd52;
	ld.global.f64 	%fd87, [%rd60];
	fma.rn.f64 	%fd88, %fd84, %fd82, %fd87;
	st.global.f64 	[%rd60], %fd88;
	cvta.to.global.u64 	%rd61, %rd69;
	add.s64 	%rd62, %rd61, %rd52;
	ld.global.f64 	%fd89, [%rd62];
	fma.rn.f64 	%fd90, %fd85, %fd82, %fd89;
	st.global.f64 	[%rd62], %fd90;
	cvta.to.global.u64 	%rd63, %rd70;
	add.s64 	%rd64, %rd63, %rd52;
	ld.global.f64 	%fd91, [%rd64];
	fma.rn.f64 	%fd92, %fd86, %fd82, %fd91;
	st.global.f64 	[%rd64], %fd92;
$L__BB1_10:
	ret;

}
	// .globl	_Z27update_velocities_positionsPdS_S_S_S_S_S_S_S_S_id
.visible .entry _Z27update_velocities_positionsPdS_S_S_S_S_S_S_S_S_id(
	.param .u64 .ptr .align 1 _Z27update_velocities_positionsPdS_S_S_S_S_S_S_S_S_id_param_0,
	.param .u64 .ptr .align 1 _Z27update_velocities_positionsPdS_S_S_S_S_S_S_S_S_id_param_1,
	.param .u64 .ptr .align 1 _Z27update_velocities_positionsPdS_S_S_S_S_S_S_S_S_id_param_2,
	.param .u64 .ptr .align 1 _Z27update_velocities_positionsPdS_S_S_S_S_S_S_S_S_id_param_3,
	.param .u64 .ptr .align 1 _Z27update_velocities_positionsPdS_S_S_S_S_S_S_S_S_id_param_4,
	.param .u64 .ptr .align 1 _Z27update_velocities_positionsPdS_S_S_S_S_S_S_S_S_id_param_5,
	.param .u64 .ptr .align 1 _Z27update_velocities_positionsPdS_S_S_S_S_S_S_S_S_id_param_6,
	.param .u64 .ptr .align 1 _Z27update_velocities_positionsPdS_S_S_S_S_S_S_S_S_id_param_7,
	.param .u64 .ptr .align 1 _Z27update_velocities_positionsPdS_S_S_S_S_S_S_S_S_id_param_8,
	.param .u64 .ptr .align 1 _Z27update_velocities_positionsPdS_S_S_S_S_S_S_S_S_id_param_9,
	.param .u32 _Z27update_velocities_positionsPdS_S_S_S_S_S_S_S_S_id_param_10,
	.param .f64 _Z27update_velocities_positionsPdS_S_S_S_S_S_S_S_S_id_param_11
)
{
	.reg .pred 	%p<2>;
	.reg .b32 	%r<6>;
	.reg .b64 	%rd<36>;
	.reg .b64 	%fd<26>;

	ld.param.u64 	%rd2, [_Z27update_velocities_positionsPdS_S_S_S_S_S_S_S_S_id_param_1];
	ld.param.u64 	%rd4, [_Z27update_velocities_positionsPdS_S_S_S_S_S_S_S_S_id_param_3];
	ld.param.u64 	%rd5, [_Z27update_velocities_positionsPdS_S_S_S_S_S_S_S_S_id_param_4];
	ld.param.u64 	%rd8, [_Z27update_velocities_positionsPdS_S_S_S_S_S_S_S_S_id_param_7];
	ld.param.u64 	%rd9, [_Z27update_velocities_positionsPdS_S_S_S_S_S_S_S_S_id_param_8];
	ld.param.u64 	%rd10, [_Z27update_velocities_positionsPdS_S_S_S_S_S_S_S_S_id_param_9];
	ld.param.u32 	%r2, [_Z27update_velocities_positionsPdS_S_S_S_S_S_S_S_S_id_param_10];
	ld.param.f64 	%fd1, [_Z27update_velocities_positionsPdS_S_S_S_S_S_S_S_S_id_param_11];
	mov.u32 	%r3, %ctaid.x;
	mov.u32 	%r4, %ntid.x;
	mov.u32 	%r5, %tid.x;
	mad.lo.s32 	%r1, %r3, %r4, %r5;
	setp.ge.s32 	%p1, %r1, %r2;
	@%p1 bra 	$L__BB2_2;
	ld.param.u64 	%rd35, [_Z27update_velocities_positionsPdS_S_S_S_S_S_S_S_S_id_param_6];
	ld.param.u64 	%rd34, [_Z27update_velocities_positionsPdS_S_S_S_S_S_S_S_S_id_param_5];
	ld.param.u64 	%rd33, [_Z27update_velocities_positionsPdS_S_S_S_S_S_S_S_S_id_param_2];
	ld.param.u64 	%rd32, [_Z27update_velocities_positionsPdS_S_S_S_S_S_S_S_S_id_param_0];
	cvta.to.global.u64 	%rd11, %rd8;
	cvta.to.global.u64 	%rd12, %rd32;
	cvta.to.global.u64 	%rd13, %rd5;
	cvta.to.global.u64 	%rd14, %rd9;
	cvta.to.global.u64 	%rd15, %rd34;
	cvta.to.global.u64 	%rd16, %rd10;
	cvta.to.global.u64 	%rd17, %rd35;
	cvta.to.global.u64 	%rd18, %rd2;
	cvta.to.global.u64 	%rd19, %rd33;
	cvta.to.global.u64 	%rd20, %rd4;
	mul.wide.s32 	%rd21, %r1, 8;
	add.s64 	%rd22, %rd11, %rd21;
	ld.global.f64 	%fd2, [%rd22];
	add.s64 	%rd23, %rd12, %rd21;
	ld.global.f64 	%fd3, [%rd23];
	div.rn.f64 	%fd4, %fd2, %fd3;
	add.s64 	%rd24, %rd13, %rd21;
	ld.global.f64 	%fd5, [%rd24];
	fma.rn.f64 	%fd6, %fd1, %fd4, %fd5;
	st.global.f64 	[%rd24], %fd6;
	add.s64 	%rd25, %rd14, %rd21;
	ld.global.f64 	%fd7, [%rd25];
	ld.global.f64 	%fd8, [%rd23];
	div.rn.f64 	%fd9, %fd7, %fd8;
	add.s64 	%rd26, %rd15, %rd21;
	ld.global.f64 	%fd10, [%rd26];
	fma.rn.f64 	%fd11, %fd1, %fd9, %fd10;
	st.global.f64 	[%rd26], %fd11;
	add.s64 	%rd27, %rd16, %rd21;
	ld.global.f64 	%fd12, [%rd27];
	ld.global.f64 	%fd13, [%rd23];
	div.rn.f64 	%fd14, %fd12, %fd13;
	add.s64 	%rd28, %rd17, %rd21;
	ld.global.f64 	%fd15, [%rd28];
	fma.rn.f64 	%fd16, %fd1, %fd14, %fd15;
	st.global.f64 	[%rd28], %fd16;
	ld.global.f64 	%fd17, [%rd24];
	add.s64 	%rd29, %rd18, %rd21;
	ld.global.f64 	%fd18, [%rd29];
	fma.rn.f64 	%fd19, %fd1, %fd17, %fd18;
	st.global.f64 	[%rd29], %fd19;
	ld.global.f64 	%fd20, [%rd26];
	add.s64 	%rd30, %rd19, %rd21;
	ld.global.f64 	%fd21, [%rd30];
	fma.rn.f64 	%fd22, %fd1, %fd20, %fd21;
	st.global.f64 	[%rd30], %fd22;
	ld.global.f64 	%fd23, [%rd28];
	add.s64 	%rd31, %rd20, %rd21;
	ld.global.f64 	%fd24, [%rd31];
	fma.rn.f64 	%fd25, %fd1, %fd23, %fd24;
	st.global.f64 	[%rd31], %fd25;
$L__BB2_2:
	ret;

}
.func  (.param .b64 func_retval0) __internal_accurate_pow()
{
	.reg .pred 	%p<8>;
	.reg .b32 	%r<46>;
	.reg .b32 	%f<3>;
	.reg .b64 	%fd<109>;

	mov.f64 	%fd10, 0d4024000000000000;
	{
	.reg .b32 %temp; 
	mov.b64 	{%temp, %r8}, %fd10;
	}
	{
	.reg .b32 %temp; 
	mov.b64 	{%r9, %temp}, %fd10;
	}
	shr.u32 	%r10, %r8, 20;
	setp.lt.u32 	%p1, %r8, 1048576;
	mov.f64 	%fd11, 0d4384000000000000;
	{
	.reg .b32 %temp; 
	mov.b64 	{%temp, %r11}, %fd11;
	}
	{
	.reg .b32 %temp; 
	mov.b64 	{%r12, %temp}, %fd11;
	}
	shr.u32 	%r13, %r11, 20;
	add.s32 	%r14, %r13, -54;
	selp.b32 	%r15, %r12, %r9, %p1;
	selp.b32 	%r16, %r11, %r8, %p1;
	selp.b32 	%r1, %r14, %r10, %p1;
	add.s32 	%r45, %r1, -1023;
	and.b32  	%r17, %r16, -2146435073;
	or.b32  	%r18, %r17, 1072693248;
	mov.b64 	%fd107, {%r15, %r18};
	setp.lt.u32 	%p2, %r18, 1073127583;
	@%p2 bra 	$L__BB3_2;
	{
	.reg .b32 %temp; 
	mov.b64 	{%r19, %temp}, %fd107;
	}
	{
	.reg .b32 %temp; 
	mov.b64 	{%temp, %r20}, %fd107;
	}
	add.s32 	%r21, %r20, -1048576;
	mov.b64 	%fd107, {%r19, %r21};
	add.s32 	%r45, %r1, -1022;
$L__BB3_2:
	add.f64 	%fd12, %fd107, 0dBFF0000000000000;
	add.f64 	%fd13, %fd107, 0d3FF0000000000000;
	rcp.approx.ftz.f64 	%fd14, %fd13;
	neg.f64 	%fd15, %fd13;
	fma.rn.f64 	%fd16, %fd15, %fd14, 0d3FF0000000000000;
	fma.rn.f64 	%fd17, %fd16, %fd16, %fd16;
	fma.rn.f64 	%fd18, %fd17, %fd14, %fd14;
	mul.f64 	%fd19, %fd12, %fd18;
	fma.rn.f64 	%fd20, %fd12, %fd18, %fd19;
	mul.f64 	%fd21, %fd20, %fd20;
	fma.rn.f64 	%fd22, %fd21, 0d3EB0F5FF7D2CAFE2, 0d3ED0F5D241AD3B5A;
	fma.rn.f64 	%fd23, %fd22, %fd21, 0d3EF3B20A75488A3F;
	fma.rn.f64 	%fd24, %fd23, %fd21, 0d3F1745CDE4FAECD5;
	fma.rn.f64 	%fd25, %fd24, %fd21, 0d3F3C71C7258A578B;
	fma.rn.f64 	%fd26, %fd25, %fd21, 0d3F6249249242B910;
	fma.rn.f64 	%fd27, %fd26, %fd21, 0d3F89999999999DFB;
	sub.f64 	%fd28, %fd12, %fd20;
	add.f64 	%fd29, %fd28, %fd28;
	neg.f64 	%fd30, %fd20;
	fma.rn.f64 	%fd31, %fd30, %fd12, %fd29;
	mul.f64 	%fd32, %fd18, %fd31;
	fma.rn.f64 	%fd33, %fd21, %fd27, 0d3FB5555555555555;
	mov.f64 	%fd34, 0d3FB5555555555555;
	sub.f64 	%fd35, %fd34, %fd33;
	fma.rn.f64 	%fd36, %fd21, %fd27, %fd35;
	add.f64 	%fd37, %fd36, 0dBC46A4CB00B9E7B0;
	add.f64 	%fd38, %fd33, %fd37;
	sub.f64 	%fd39, %fd33, %fd38;
	add.f64 	%fd40, %fd37, %fd39;
	mul.rn.f64 	%fd41, %fd20, %fd20;
	neg.f64 	%fd42, %fd41;
	fma.rn.f64 	%fd43, %fd20, %fd20, %fd42;
	{
	.reg .b32 %temp; 
	mov.b64 	{%r22, %temp}, %fd32;
	}
	{
	.reg .b32 %temp; 
	mov.b64 	{%temp, %r23}, %fd32;
	}
	add.s32 	%r24, %r23, 1048576;
	mov.b64 	%fd44, {%r22, %r24};
	fma.rn.f64 	%fd45, %fd20, %fd44, %fd43;
	mul.rn.f64 	%fd46, %fd41, %fd20;
	neg.f64 	%fd47, %fd46;
	fma.rn.f64 	%fd48, %fd41, %fd20, %fd47;
	fma.rn.f64 	%fd49, %fd41, %fd32, %fd48;
	fma.rn.f64 	%fd50, %fd45, %fd20, %fd49;
	mul.rn.f64 	%fd51, %fd38, %fd46;
	neg.f64 	%fd52, %fd51;
	fma.rn.f64 	%fd53, %fd38, %fd46, %fd52;
	fma.rn.f64 	%fd54, %fd38, %fd50, %fd53;
	fma.rn.f64 	%fd55, %fd40, %fd46, %fd54;
	add.f64 	%fd56, %fd51, %fd55;
	sub.f64 	%fd57, %fd51, %fd56;
	add.f64 	%fd58, %fd55, %fd57;
	add.f64 	%fd59, %fd20, %fd56;
	sub.f64 	%fd60, %fd20, %fd59;
	add.f64 	%fd61, %fd56, %fd60;
	add.f64 	%fd62, %fd58, %fd61;
	add.f64 	%fd63, %fd32, %fd62;
	add.f64 	%fd64, %fd59, %fd63;
	sub.f64 	%fd65, %fd59, %fd64;
	add.f64 	%fd66, %fd63, %fd65;
	xor.b32  	%r25, %r45, -2147483648;
	mov.b32 	%r26, 1127219200;
	mov.b64 	%fd67, {%r25, %r26};
	mov.b32 	%r27, -2147483648;
	mov.b64 	%fd68, {%r27, %r26};
	sub.f64 	%fd69, %fd67, %fd68;
	fma.rn.f64 	%fd70, %fd69, 0d3FE62E42FEFA39EF, %fd64;
	fma.rn.f64 	%fd71, %fd69, 0dBFE62E42FEFA39EF, %fd70;
	sub.f64 	%fd72, %fd71, %fd64;
	sub.f64 	%fd73, %fd66, %fd72;
	fma.rn.f64 	%fd74, %fd69, 0d3C7ABC9E3B39803F, %fd73;
	add.f64 	%fd75, %fd70, %fd74;
	sub.f64 	%fd76, %fd70, %fd75;
	add.f64 	%fd77, %fd74, %fd76;
	mov.f64 	%fd78, 0dC026000000000000;
	{
	.reg .b32 %temp; 
	mov.b64 	{%temp, %r28}, %fd78;
	}
	{
	.reg .b32 %temp; 
	mov.b64 	{%r29, %temp}, %fd78;
	}
	shl.b32 	%r30, %r28, 1;
	setp.gt.u32 	%p3, %r30, -33554433;
	and.b32  	%r31, %r28, -15728641;
	selp.b32 	%r32, %r31, %r28, %p3;
	mov.b64 	%fd79, {%r29, %r32};
	mul.rn.f64 	%fd80, %fd75, %fd79;
	neg.f64 	%fd81, %fd80;
	fma.rn.f64 	%fd82, %fd75, %fd79, %fd81;
	fma.rn.f64 	%fd83, %fd77, %fd79, %fd82;
	add.f64 	%fd4, %fd80, %fd83;
	sub.f64 	%fd84, %fd80, %fd4;
	add.f64 	%fd5, %fd83, %fd84;
	fma.rn.f64 	%fd85, %fd4, 0d3FF71547652B82FE, 0d4338000000000000;
	{
	.reg .b32 %temp; 
	mov.b64 	{%r5, %temp}, %fd85;
	}
	mov.f64 	%fd86, 0dC338000000000000;
	add.rn.f64 	%fd87, %fd85, %fd86;
	fma.rn.f64 	%fd88, %fd87, 0dBFE62E42FEFA39EF, %fd4;
	fma.rn.f64 	%fd89, %fd87, 0dBC7ABC9E3B39803F, %fd88;
	fma.rn.f64 	%fd90, %fd89, 0d3E5ADE1569CE2BDF, 0d3E928AF3FCA213EA;
	fma.rn.f64 	%fd91, %fd90, %fd89, 0d3EC71DEE62401315;
	fma.rn.f64 	%fd92, %fd91, %fd89, 0d3EFA01997C89EB71;
	fma.rn.f64 	%fd93, %fd92, %fd89, 0d3F2A01A014761F65;
	fma.rn.f64 	%fd94, %fd93, %fd89, 0d3F56C16C1852B7AF;
	fma.rn.f64 	%fd95, %fd94, %fd89, 0d3F81111111122322;
	fma.rn.f64 	%fd96, %fd95, %fd89, 0d3FA55555555502A1;
	fma.rn.f64 	%fd97, %fd96, %fd89, 0d3FC5555555555511;
	fma.rn.f64 	%fd98, %fd97, %fd89, 0d3FE000000000000B;
	fma.rn.f64 	%fd99, %fd98, %fd89, 0d3FF0000000000000;
	fma.rn.f64 	%fd100, %fd99, %fd89, 0d3FF0000000000000;
	{
	.reg .b32 %temp; 
	mov.b64 	{%r6, %temp}, %fd100;
	}
	{
	.reg .b32 %temp; 
	mov.b64 	{%temp, %r7}, %fd100;
	}
	shl.b32 	%r33, %r5, 20;
	add.s32 	%r34, %r33, %r7;
	mov.b64 	%fd108, {%r6, %r34};
	{
	.reg .b32 %temp; 
	mov.b64 	{%temp, %r35}, %fd4;
	}
	mov.b32 	%f2, %r35;
	abs.f32 	%f1, %f2;
	setp.lt.f32 	%p4, %f1, 0f4086232B;
	@%p4 bra 	$L__BB3_5;
	setp.lt.f64 	%p5, %fd4, 0d0000000000000000;
	add.f64 	%fd101, %fd4, 0d7FF0000000000000;
	selp.f64 	%fd108, 0d0000000000000000, %fd101, %p5;
	setp.geu.f32 	%p6, %f1, 0f40874800;
	@%p6 bra 	$L__BB3_5;
	shr.u32 	%r36, %r5, 31;
	add.s32 	%r37, %r5, %r36;
	shr.s32 	%r38, %r37, 1;
	shl.b32 	%r39, %r38, 20;
	add.s32 	%r40, %r7, %r39;
	mov.b64 	%fd102, {%r6, %r40};
	sub.s32 	%r41, %r5, %r38;
	shl.b32 	%r42, %r41, 20;
	add.s32 	%r43, %r42, 1072693248;
	mov.b32 	%r44, 0;
	mov.b64 	%fd103, {%r44, %r43};
	mul.f64 	%fd108, %fd103, %fd102;
$L__BB3_5:
	abs.f64 	%fd104, %fd108;
	setp.eq.f64 	%p7, %fd104, 0d7FF0000000000000;
	fma.rn.f64 	%fd105, %fd108, %fd5, %fd108;
	selp.f64 	%fd106, %fd108, %fd105, %p7;
	st.param.f64 	[func_retval0], %fd106;
	ret;

}


// ===== COMPILED SASS (sm_100) =====

	.target	sm_100

	.elftype	@"ET_EXEC"


//--------------------- .note.nv.tkinfo           --------------------------
	.section	.note.nv.tkinfo,"",@"SHT_NOTE"
	.sectionflags	@"SHF_NOTE_NV_TKINFO"
	.tkinfo
        /*0018*/ 	.word	0x00000002
        /*0030*/ 	.string	""
        /*0030*/ 	.string	"ptxas"
        /*0030*/ 	.string	"Cuda compilation tools, release 13.0, V13.0.88"
        /*0030*/ 	.string	"Build cuda_13.0.r13.0/compiler.36424714_0"
        /*0030*/ 	.string	"-arch sm_100 -m 64 "



//--------------------- .note.nv.cuinfo           --------------------------
	.section	.note.nv.cuinfo,"",@"SHT_NOTE"
	.sectionflags	@"SHF_NOTE_NV_CUINFO"
        /*0018*/ 	.short	0x0002
        /*001a*/ 	.short	0x0064
        /*001c*/ 	.short	0x0082
	.zero		2


//--------------------- .nv.info                  --------------------------
	.section	.nv.info,"",@"SHT_CUDA_INFO"
	.align	4


	//----- nvinfo : EIATTR_REGCOUNT
	.align		4
        /*0000*/ 	.byte	0x04, 0x2f
        /*0002*/ 	.short	(.L_1 - .L_0)
	.align		4
.L_0:
        /*0004*/ 	.word	index@(_Z11reset_forcePdS_S_i)
        /*0008*/ 	.word	0x0000000c


	//----- nvinfo : EIATTR_FRAME_SIZE
	.align		4
.L_1:
        /*000c*/ 	.byte	0x04, 0x11
        /*000e*/ 	.short	(.L_3 - .L_2)
	.align		4
.L_2:
        /*0010*/ 	.word	index@(_Z11reset_forcePdS_S_i)
        /*0014*/ 	.word	0x00000000


	//----- nvinfo : EIATTR_REGCOUNT
	.align		4
.L_3:
        /*0018*/ 	.byte	0x04, 0x2f
        /*001a*/ 	.short	(.L_5 - .L_4)
	.align		4
.L_4:
        /*001c*/ 	.word	index@(_Z12update_forcePdS_S_S_S_S_S_i)
        /*0020*/ 	.word	0x00000032


	//----- nvinfo : EIATTR_FRAME_SIZE
	.align		4
.L_5:
        /*0024*/ 	.byte	0x04, 0x11
        /*0026*/ 	.short	(.L_7 - .L_6)
	.align		4
.L_6:
        /*0028*/ 	.word	index@($_Z12update_forcePdS_S_S_S_S_S_i$__internal_accurate_pow)
        /*002c*/ 	.word	0x00000000


	//----- nvinfo : EIATTR_FRAME_SIZE
	.align		4
.L_7:
        /*0030*/ 	.byte	0x04, 0x11
        /*0032*/ 	.short	(.L_9 - .L_8)
	.align		4
.L_8:
        /*0034*/ 	.word	index@($__internal_2_$__cuda_sm20_dsqrt_rn_f64_mediumpath_v1)
        /*0038*/ 	.word	0x00000000


	//----- nvinfo : EIATTR_FRAME_SIZE
	.align		4
.L_9:
        /*003c*/ 	.byte	0x04, 0x11
        /*003e*/ 	.short	(.L_11 - .L_10)
	.align		4
.L_10:
        /*0040*/ 	.word	index@($__internal_1_$__cuda_sm20_div_rn_f64_full)
        /*0044*/ 	.word	0x00000000


	//----- nvinfo : EIATTR_FRAME_SIZE
	.align		4
.L_11:
        /*0048*/ 	.byte	0x04, 0x11
        /*004a*/ 	.short	(.L_13 - .L_12)
	.align		4
.L_12:
        /*004c*/ 	.word	index@(_Z12update_forcePdS_S_S_S_S_S_i)
        /*0050*/ 	.word	0x00000000


	//----- nvinfo : EIATTR_REGCOUNT
	.align		4
.L_13:
        /*0054*/ 	.byte	0x04, 0x2f
        /*0056*/ 	.short	(.L_15 - .L_14)
	.align		4
.L_14:
        /*0058*/ 	.word	index@(_Z27update_velocities_positionsPdS_S_S_S_S_S_S_S_S_id)
        /*005c*/ 	.word	0x0000001e


	//----- nvinfo : EIATTR_FRAME_SIZE
	.align		4
.L_15:
        /*0060*/ 	.byte	0x04, 0x11
        /*0062*/ 	.short	(.L_17 - .L_16)
	.align		4
.L_16:
        /*0064*/ 	.word	index@($__internal_0_$__cuda_sm20_div_rn_f64_full)
        /*0068*/ 	.word	0x00000000


	//----- nvinfo : EIATTR_FRAME_SIZE
	.align		4
.L_17:
        /*006c*/ 	.byte	0x04, 0x11
        /*006e*/ 	.short	(.L_19 - .L_18)
	.align		4
.L_18:
        /*0070*/ 	.word	index@(_Z27update_velocities_positionsPdS_S_S_S_S_S_S_S_S_id)
        /*0074*/ 	.word	0x00000000


	//----- nvinfo : EIATTR_MIN_STACK_SIZE
	.align		4
.L_19:
        /*0078*/ 	.byte	0x04, 0x12
        /*007a*/ 	.short	(.L_21 - .L_20)
	.align		4
.L_20:
        /*007c*/ 	.word	index@(_Z27update_velocities_positionsPdS_S_S_S_S_S_S_S_S_id)
        /*0080*/ 	.word	0x00000000


	//----- nvinfo : EIATTR_MIN_STACK_SIZE
	.align		4
.L_21:
        /*0084*/ 	.byte	0x04, 0x12
        /*0086*/ 	.short	(.L_23 - .L_22)
	.align		4
.L_22:
        /*0088*/ 	.word	index@(_Z12update_forcePdS_S_S_S_S_S_i)
        /*008c*/ 	.word	0x00000000


	//----- nvinfo : EIATTR_MIN_STACK_SIZE
	.align		4
.L_23:
        /*0090*/ 	.byte	0x04, 0x12
        /*0092*/ 	.short	(.L_25 - .L_24)
	.align		4
.L_24:
        /*0094*/ 	.word	index@(_Z11reset_forcePdS_S_i)
        /*0098*/ 	.word	0x00000000
.L_25:


//--------------------- .nv.compat                --------------------------
	.section	.nv.compat,"",@"SHT_CUDA_COMPAT_INFO"
	.align	4
        /*0000*/ 	.byte	0x02, 0x09, 0x00, 0x00, 0x02, 0x02, 0x01, 0x00, 0x02, 0x05, 0x05, 0x00, 0x03, 0x07, 0x01, 0x01
        /*0010*/ 	.byte	0x02, 0x03, 0x00, 0x00, 0x02, 0x06, 0x01, 0x00, 0x04, 0x0b, 0x08, 0x00, 0x01, 0x00, 0x00, 0x00
        /*0020*/ 	.byte	0x00, 0x00, 0x00, 0x00


//--------------------- .nv.info._Z27update_velocities_positionsPdS_S_S_S_S_S_S_S_S_id --------------------------
	.section	.nv.info._Z27update_velocities_positionsPdS_S_S_S_S_S_S_S_S_id,"",@"SHT_CUDA_INFO"
	.sectionflags	@""
	.align	4


	//----- nvinfo : EIATTR_CUDA_API_VERSION
	.align		4
        /*0000*/ 	.byte	0x04, 0x37
        /*0002*/ 	.short	(.L_27 - .L_26)
.L_26:
        /*0004*/ 	.word	0x00000082


	//----- nvinfo : EIATTR_KPARAM_INFO
	.align		4
.L_27:
        /*0008*/ 	.byte	0x04, 0x17
        /*000a*/ 	.short	(.L_29 - .L_28)
.L_28:
        /*000c*/ 	.word	0x00000000
        /*0010*/ 	.short	0x000b
        /*0012*/ 	.short	0x0058
        /*0014*/ 	.byte	0x00, 0xf0, 0x21, 0x00


	//----- nvinfo : EIATTR_KPARAM_INFO
	.align		4
.L_29:
        /*0018*/ 	.byte	0x04, 0x17
        /*001a*/ 	.short	(.L_31 - .L_30)
.L_30:
        /*001c*/ 	.word	0x00000000
        /*0020*/ 	.short	0x000a
        /*0022*/ 	.short	0x0050
        /*0024*/ 	.byte	0x00, 0xf0, 0x11, 0x00


	//----- nvinfo : EIATTR_KPARAM_INFO
	.align		4
.L_31:
        /*0028*/ 	.byte	0x04, 0x17
        /*002a*/ 	.short	(.L_33 - .L_32)
.L_32:
        /*002c*/ 	.word	0x00000000
        /*0030*/ 	.short	0x0009
        /*0032*/ 	.short	0x0048
        /*0034*/ 	.byte	0x00, 0xf5, 0x21, 0x00


	//----- nvinfo : EIATTR_KPARAM_INFO
	.align		4
.L_33:
        /*0038*/ 	.byte	0x04, 0x17
        /*003a*/ 	.short	(.L_35 - .L_34)
.L_34:
        /*003c*/ 	.word	0x00000000
        /*0040*/ 	.short	0x0008
        /*0042*/ 	.short	0x0040
        /*0044*/ 	.byte	0x00, 0xf5, 0x21, 0x00


	//----- nvinfo : EIATTR_KPARAM_INFO
	.align		4
.L_35:
        /*0048*/ 	.byte	0x04, 0x17
        /*004a*/ 	.short	(.L_37 - .L_36)
.L_36:
        /*004c*/ 	.word	0x00000000
        /*0050*/ 	.short	0x0007
        /*0052*/ 	.short	0x0038
        /*0054*/ 	.byte	0x00, 0xf5, 0x21, 0x00


	//----- nvinfo : EIATTR_KPARAM_INFO
	.align		4
.L_37:
        /*0058*/ 	.byte	0x04, 0x17
        /*005a*/ 	.short	(.L_39 - .L_38)
.L_38:
        /*005c*/ 	.word	0x00000000
        /*0060*/ 	.short	0x0006
        /*0062*/ 	.short	0x0030
        /*0064*/ 	.byte	0x00, 0xf5, 0x21, 0x00


	//----- nvinfo : EIATTR_KPARAM_INFO
	.align		4
.L_39:
        /*0068*/ 	.byte	0x04, 0x17
        /*006a*/ 	.short	(.L_41 - .L_40)
.L_40:
        /*006c*/ 	.word	0x00000000
        /*0070*/ 	.short	0x0005
        /*0072*/ 	.short	0x0028
        /*0074*/ 	.byte	0x00, 0xf5, 0x21, 0x00


	//----- nvinfo : EIATTR_KPARAM_INFO
	.align		4
.L_41:
        /*0078*/ 	.byte	0x04, 0x17
        /*007a*/ 	.short	(.L_43 - .L_42)
.L_42:
        /*007c*/ 	.word	0x00000000
        /*0080*/ 	.short	0x0004
        /*0082*/ 	.short	0x0020
        /*0084*/ 	.byte	0x00, 0xf5, 0x21, 0x00


	//----- nvinfo : EIATTR_KPARAM_INFO
	.align		4
.L_43:
        /*0088*/ 	.byte	0x04, 0x17
        /*008a*/ 	.short	(.L_45 - .L_44)
.L_44:
        /*008c*/ 	.word	0x00000000
        /*0090*/ 	.short	0x0003
        /*0092*/ 	.short	0x0018
        /*0094*/ 	.byte	0x00, 0xf5, 0x21, 0x00


	//----- nvinfo : EIATTR_KPARAM_INFO
	.align		4
.L_45:
        /*0098*/ 	.byte	0x04, 0x17
        /*009a*/ 	.short	(.L_47 - .L_46)
.L_46:
        /*009c*/ 	.word	0x00000000
        /*00a0*/ 	.short	0x0002
        /*00a2*/ 	.short	0x0010
        /*00a4*/ 	.byte	0x00, 0xf5, 0x21, 0x00


	//----- nvinfo : EIATTR_KPARAM_INFO
	.align		4
.L_47:
        /*00a8*/ 	.byte	0x04, 0x17
        /*00aa*/ 	.short	(.L_49 - .L_48)
.L_48:
        /*00ac*/ 	.word	0x00000000
        /*00b0*/ 	.short	0x0001
        /*00b2*/ 	.short	0x0008
        /*00b4*/ 	.byte	0x00, 0xf5, 0x21, 0x00


	//----- nvinfo : EIATTR_KPARAM_INFO
	.align		4
.L_49:
        /*00b8*/ 	.byte	0x04, 0x17
        /*00ba*/ 	.short	(.L_51 - .L_50)
.L_50:
        /*00bc*/ 	.word	0x00000000
        /*00c0*/ 	.short	0x0000
        /*00c2*/ 	.short	0x0000
        /*00c4*/ 	.byte	0x00, 0xf5, 0x21, 0x00


	//----- nvinfo : EIATTR_SPARSE_MMA_MASK
	.align		4
.L_51:
        /*00c8*/ 	.byte	0x03, 0x50
        /*00ca*/ 	.short	0x0000


	//----- nvinfo : EIATTR_MAXREG_COUNT
	.align		4
        /*00cc*/ 	.byte	0x03, 0x1b
        /*00ce*/ 	.short	0x00ff


	//----- nvinfo : EIATTR_MERCURY_ISA_VERSION
	.align		4
        /*00d0*/ 	.byte	0x03, 0x5f
        /*00d2*/ 	.short	0x0101


	//----- nvinfo : EIATTR_VRC_CTA_INIT_COUNT
	.align		4
        /*00d4*/ 	.byte	0x02, 0x4a
	.zero		1
	.zero		1


	//----- nvinfo : EIATTR_EXIT_INSTR_OFFSETS
	.align		4
        /*00d8*/ 	.byte	0x04, 0x1c
        /*00da*/ 	.short	(.L_53 - .L_52)


	//   ....[0]....
.L_52:
        /*00dc*/ 	.word	0x00000070


	//   ....[1]....
        /*00e0*/ 	.word	0x000007d0


	//----- nvinfo : EIATTR_CRS_STACK_SIZE
	.align		4
.L_53:
        /*00e4*/ 	.byte	0x04, 0x1e
        /*00e6*/ 	.short	(.L_55 - .L_54)
.L_54:
        /*00e8*/ 	.word	0x00000000


	//----- nvinfo : EIATTR_CBANK_PARAM_SIZE
	.align		4
.L_55:
        /*00ec*/ 	.byte	0x03, 0x19
        /*00ee*/ 	.short	0x0060


	//----- nvinfo : EIATTR_PARAM_CBANK
	.align		4
        /*00f0*/ 	.byte	0x04, 0x0a
        /*00f2*/ 	.short	(.L_57 - .L_56)
	.align		4
.L_56:
        /*00f4*/ 	.word	index@(.nv.constant0._Z27update_velocities_positionsPdS_S_S_S_S_S_S_S_S_id)
        /*00f8*/ 	.short	0x0380
        /*00fa*/ 	.short	0x0060


	//----- nvinfo : EIATTR_SW_WAR
	.align		4
.L_57:
        /*00fc*/ 	.byte	0x04, 0x36
        /*00fe*/ 	.short	(.L_59 - .L_58)
.L_58:
        /*0100*/ 	.word	0x00000008
.L_59:


//--------------------- .nv.info._Z12update_forcePdS_S_S_S_S_S_i --------------------------
	.section	.nv.info._Z12update_forcePdS_S_S_S_S_S_i,"",@"SHT_CUDA_INFO"
	.sectionflags	@""
	.align	4


	//----- nvinfo : EIATTR_CUDA_API_VERSION
	.align		4
        /*0000*/ 	.byte	0x04, 0x37
        /*0002*/ 	.short	(.L_61 - .L_60)
.L_60:
        /*0004*/ 	.word	0x00000082


	//----- nvinfo : EIATTR_KPARAM_INFO
	.align		4
.L_61:
        /*0008*/ 	.byte	0x04, 0x17
        /*000a*/ 	.short	(.L_63 - .L_62)
.L_62:
        /*000c*/ 	.word	0x00000000
        /*0010*/ 	.short	0x0007
        /*0012*/ 	.short	0x0038
        /*0014*/ 	.byte	0x00, 0xf0, 0x11, 0x00


	//----- nvinfo : EIATTR_KPARAM_INFO
	.align		4
.L_63:
        /*0018*/ 	.byte	0x04, 0x17
        /*001a*/ 	.short	(.L_65 - .L_64)
.L_64:
        /*001c*/ 	.word	0x00000000
        /*0020*/ 	.short	0x0006
        /*0022*/ 	.short	0x0030
        /*0024*/ 	.byte	0x00, 0xf5, 0x21, 0x00


	//----- nvinfo : EIATTR_KPARAM_INFO
	.align		4
.L_65:
        /*0028*/ 	.byte	0x04, 0x17
        /*002a*/ 	.short	(.L_67 - .L_66)
.L_66:
        /*002c*/ 	.word	0x00000000
        /*0030*/ 	.short	0x0005
        /*0032*/ 	.short	0x0028
        /*0034*/ 	.byte	0x00, 0xf5, 0x21, 0x00


	//----- nvinfo : EIATTR_KPARAM_INFO
	.align		4
.L_67:
        /*0038*/ 	.byte	0x04, 0x17
        /*003a*/ 	.short	(.L_69 - .L_68)
.L_68:
        /*003c*/ 	.word	0x00000000
        /*0040*/ 	.short	0x0004
        /*0042*/ 	.short	0x0020
        /*0044*/ 	.byte	0x00, 0xf5, 0x21, 0x00


	//----- nvinfo : EIATTR_KPARAM_INFO
	.align		4
.L_69:
        /*0048*/ 	.byte	0x04, 0x17
        /*004a*/ 	.short	(.L_71 - .L_70)
.L_70:
        /*004c*/ 	.word	0x00000000
        /*0050*/ 	.short	0x0003
        /*0052*/ 	.short	0x0018
        /*0054*/ 	.byte	0x00, 0xf5, 0x21, 0x00


	//----- nvinfo : EIATTR_KPARAM_INFO
	.align		4
.L_71:
        /*0058*/ 	.byte	0x04, 0x17
        /*005a*/ 	.short	(.L_73 - .L_72)
.L_72:
        /*005c*/ 	.word	0x00000000
        /*0060*/ 	.short	0x0002
        /*0062*/ 	.short	0x0010
        /*0064*/ 	.byte	0x00, 0xf5, 0x21, 0x00


	//----- nvinfo : EIATTR_KPARAM_INFO
	.align		4
.L_73:
        /*0068*/ 	.byte	0x04, 0x17
        /*006a*/ 	.short	(.L_75 - .L_74)
.L_74:
        /*006c*/ 	.word	0x00000000
        /*0070*/ 	.short	0x0001
        /*0072*/ 	.short	0x0008
        /*0074*/ 	.byte	0x00, 0xf5, 0x21, 0x00


	//----- nvinfo : EIATTR_KPARAM_INFO
	.align		4
.L_75:
        /*0078*/ 	.byte	0x04, 0x17
        /*007a*/ 	.short	(.L_77 - .L_76)
.L_76:
        /*007c*/ 	.word	0x00000000
        /*0080*/ 	.short	0x0000
        /*0082*/ 	.short	0x0000
        /*0084*/ 	.byte	0x00, 0xf5, 0x21, 0x00


	//----- nvinfo : EIATTR_SPARSE_MMA_MASK
	.align		4
.L_77:
        /*0088*/ 	.byte	0x03, 0x50
        /*008a*/ 	.short	0x0000


	//----- nvinfo : EIATTR_MAXREG_COUNT
	.align		4
        /*008c*/ 	.byte	0x03, 0x1b
        /*008e*/ 	.short	0x00ff


	//----- nvinfo : EIATTR_MERCURY_ISA_VERSION
	.align		4
        /*0090*/ 	.byte	0x03, 0x5f
        /*0092*/ 	.short	0x0101


	//----- nvinfo : EIATTR_VRC_CTA_INIT_COUNT
	.align		4
        /*0094*/ 	.byte	0x02, 0x4a
	.zero		1
	.zero		1


	//----- nvinfo : EIATTR_EXIT_INSTR_OFFSETS
	.align		4
        /*0098*/ 	.byte	0x04, 0x1c
        /*009a*/ 	.short	(.L_79 - .L_78)


	//   ....[0]....
.L_78:
        /*009c*/ 	.word	0x00000050


	//   ....[1]....
        /*00a0*/ 	.word	0x00001b80


	//   ....[2]....
        /*00a4*/ 	.word	0x00002730


	//----- nvinfo : EIATTR_CRS_STACK_SIZE
	.align		4
.L_79:
        /*00a8*/ 	.byte	0x04, 0x1e
        /*00aa*/ 	.short	(.L_81 - .L_80)
.L_80:
        /*00ac*/ 	.word	0x00000000


	//----- nvinfo : EIATTR_CBANK_PARAM_SIZE
	.align		4
.L_81:
        /*00b0*/ 	.byte	0x03, 0x19
        /*00b2*/ 	.short	0x003c


	//----- nvinfo : EIATTR_PARAM_CBANK
	.align		4
        /*00b4*/ 	.byte	0x04, 0x0a
        /*00b6*/ 	.short	(.L_83 - .L_82)
	.align		4
.L_82:
        /*00b8*/ 	.word	index@(.nv.constant0._Z12update_forcePdS_S_S_S_S_S_i)
        /*00bc*/ 	.short	0x0380
        /*00be*/ 	.short	0x003c


	//----- nvinfo : EIATTR_SW_WAR
	.align		4
.L_83:
        /*00c0*/ 	.byte	0x04, 0x36
        /*00c2*/ 	.short	(.L_85 - .L_84)
.L_84:
        /*00c4*/ 	.word	0x00000008
.L_85:


//--------------------- .nv.info._Z11reset_forcePdS_S_i --------------------------
	.section	.nv.info._Z11reset_forcePdS_S_i,"",@"SHT_CUDA_INFO"
	.sectionflags	@""
	.align	4


	//----- nvinfo : EIATTR_CUDA_API_VERSION
	.align		4
        /*0000*/ 	.byte	0x04, 0x37
        /*0002*/ 	.short	(.L_87 - .L_86)
.L_86:
        /*0004*/ 	.word	0x00000082


	//----- nvinfo : EIATTR_KPARAM_INFO
	.align		4
.L_87:
        /*0008*/ 	.byte	0x04, 0x17
        /*000a*/ 	.short	(.L_89 - .L_88)
.L_88:
        /*000c*/ 	.word	0x00000000
        /*0010*/ 	.short	0x0003
        /*0012*/ 	.short	0x0018
        /*0014*/ 	.byte	0x00, 0xf0, 0x11, 0x00


	//----- nvinfo : EIATTR_KPARAM_INFO
	.align		4
.L_89:
        /*0018*/ 	.byte	0x04, 0x17
        /*001a*/ 	.short	(.L_91 - .L_90)
.L_90:
        /*001c*/ 	.word	0x00000000
        /*0020*/ 	.short	0x0002
        /*0022*/ 	.short	0x0010
        /*0024*/ 	.byte	0x00, 0xf5, 0x21, 0x00


	//----- nvinfo : EIATTR_KPARAM_INFO
	.align		4
.L_91:
        /*0028*/ 	.byte	0x04, 0x17
        /*002a*/ 	.short	(.L_93 - .L_92)
.L_92:
        /*002c*/ 	.word	0x00000000
        /*0030*/ 	.short	0x0001
        /*0032*/ 	.short	0x0008
        /*0034*/ 	.byte	0x00, 0xf5, 0x21, 0x00


	//----- nvinfo : EIATTR_KPARAM_INFO
	.align		4
.L_93:
        /*0038*/ 	.byte	0x04, 0x17
        /*003a*/ 	.short	(.L_95 - .L_94)
.L_94:
        /*003c*/ 	.word	0x00000000
        /*0040*/ 	.short	0x0000
        /*0042*/ 	.short	0x0000
        /*0044*/ 	.byte	0x00, 0xf5, 0x21, 0x00


	//----- nvinfo : EIATTR_SPARSE_MMA_MASK
	.align		4
.L_95:
        /*0048*/ 	.byte	0x03, 0x50
        /*004a*/ 	.short	0x0000


	//----- nvinfo : EIATTR_MAXREG_COUNT
	.align		4
        /*004c*/ 	.byte	0x03, 0x1b
        /*004e*/ 	.short	0x00ff


	//----- nvinfo : EIATTR_MERCURY_ISA_VERSION
	.align		4
        /*0050*/ 	.byte	0x03, 0x5f
        /*0052*/ 	.short	0x0101


	//----- nvinfo : EIATTR_VRC_CTA_INIT_COUNT
	.align		4
        /*0054*/ 	.byte	0x02, 0x4a
	.zero		1
	.zero		1


	//----- nvinfo : EIATTR_EXIT_INSTR_OFFSETS
	.align		4
        /*0058*/ 	.byte	0x04, 0x1c
        /*005a*/ 	.short	(.L_97 - .L_96)


	//   ....[0]....
.L_96:
        /*005c*/ 	.word	0x00000070


	//   ....[1]....
        /*0060*/ 	.word	0x00000120


	//----- nvinfo : EIATTR_CBANK_PARAM_SIZE
	.align		4
.L_97:
        /*0064*/ 	.byte	0x03, 0x19
        /*0066*/ 	.short	0x001c


	//----- nvinfo : EIATTR_PARAM_CBANK
	.align		4
        /*0068*/ 	.byte	0x04, 0x0a
        /*006a*/ 	.short	(.L_99 - .L_98)
	.align		4
.L_98:
        /*006c*/ 	.word	index@(.nv.constant0._Z11reset_forcePdS_S_i)
        /*0070*/ 	.short	0x0380
        /*0072*/ 	.short	0x001c


	//----- nvinfo : EIATTR_SW_WAR
	.align		4
.L_99:
        /*0074*/ 	.byte	0x04, 0x36
        /*0076*/ 	.short	(.L_101 - .L_100)
.L_100:
        /*0078*/ 	.word	0x00000008
.L_101:


//--------------------- .nv.callgraph             --------------------------
	.section	.nv.callgraph,"",@"SHT_CUDA_CALLGRAPH"
	.align	4
	.sectionentsize	8
	.align		4
        /*0000*/ 	.word	0x00000000
	.align		4
        /*0004*/ 	.word	0xffffffff
	.align		4
        /*0008*/ 	.word	0x00000000
	.align		4
        /*000c*/ 	.word	0xfffffffe
	.align		4
        /*0010*/ 	.word	0x00000000
	.align		4
        /*0014*/ 	.word	0xfffffffd
	.align		4
        /*0018*/ 	.word	0x00000000
	.align		4
        /*001c*/ 	.word	0xfffffffc


//--------------------- .text._Z27update_velocities_positionsPdS_S_S_S_S_S_S_S_S_id --------------------------
	.section	.text._Z27update_velocities_positionsPdS_S_S_S_S_S_S_S_S_id,"ax",@progbits
	.align	128
        .global         _Z27update_velocities_positionsPdS_S_S_S_S_S_S_S_S_id
        .type           _Z27update_velocities_positionsPdS_S_S_S_S_S_S_S_S_id,@function
        .size           _Z27update_velocities_positionsPdS_S_S_S_S_S_S_S_S_id,(.L_x_60 - _Z27update_velocities_positionsPdS_S_S_S_S_S_S_S_S_id)
        .other          _Z27update_velocities_positionsPdS_S_S_S_S_S_S_S_S_id,@"STO_CUDA_ENTRY STV_DEFAULT"
_Z27update_velocities_positionsPdS_S_S_S_S_S_S_S_S_id:
.text._Z27update_velocities_positionsPdS_S_S_S_S_S_S_S_S_id:
[----:B------:R-:W-:Y:S01]  /*0000*/  LDC R1, c[0x0][0x37c] ;  /* 0x0000df00ff017b82 */ /* 0x000fe20000000800 */
[----:B------:R-:W0:Y:S07]  /*0010*/  S2R R3, SR_TID.X ;  /* 0x0000000000037919 */ /* 0x000e2e0000002100 */
[----:B------:R-:W0:Y:S01]  /*0020*/  S2UR UR4, SR_CTAID.X ;  /* 0x00000000000479c3 */ /* 0x000e220000002500 */
[----:B------:R-:W1:Y:S07]  /*0030*/  LDCU UR5, c[0x0][0x3d0] ;  /* 0x00007a00ff0577ac */ /* 0x000e6e0008000800 */
[----:B------:R-:W0:Y:S02]  /*0040*/  LDC R0, c[0x0][0x360] ;  /* 0x0000d800ff007b82 */ /* 0x000e240000000800 */
[----:B0-----:R-:W-:-:S05]  /*0050*/  IMAD R0, R0, UR4, R3 ;  /* 0x0000000400007c24 */ /* 0x001fca000f8e0203 */
[----:B-1----:R-:W-:-:S13]  /*0060*/  ISETP.GE.AND P0, PT, R0, UR5, PT ;  /* 0x0000000500007c0c */ /* 0x002fda000bf06270 */
[----:B------:R-:W-:Y:S05]  /*0070*/  @P0 EXIT ;  /* 0x000000000000094d */ /* 0x000fea0003800000 */
[----:B------:R-:W0:Y:S01]  /*0080*/  LDC.64 R6, c[0x0][0x380] ;  /* 0x0000e000ff067b82 */ /* 0x000e220000000a00 */
[----:B------:R-:W1:Y:S07]  /*0090*/  LDCU.64 UR4, c[0x0][0x358] ;  /* 0x00006b00ff0477ac */ /* 0x000e6e0008000a00 */
[----:B------:R-:W2:Y:S01]  /*00a0*/  LDC.64 R8, c[0x0][0x3b8] ;  /* 0x0000ee00ff087b82 */ /* 0x000ea20000000a00 */
[----:B0-----:R-:W-:-:S05]  /*00b0*/  IMAD.WIDE R6, R0, 0x8, R6 ;  /* 0x0000000800067825 */ /* 0x001fca00078e0206 */
[----:B-1----:R-:W3:Y:S01]  /*00c0*/  LDG.E.64 R4, desc[UR4][R6.64] ;  /* 0x0000000406047981 */ /* 0x002ee2000c1e1b00 */
[----:B--2---:R-:W-:-:S06]  /*00d0*/  IMAD.WIDE R8, R0, 0x8, R8 ;  /* 0x0000000800087825 */ /* 0x004fcc00078e0208 */
[----:B------:R-:W2:Y:S01]  /*00e0*/  LDG.E.64 R8, desc[UR4][R8.64] ;  /* 0x0000000408087981 */ /* 0x000ea2000c1e1b00 */
[----:B------:R-:W-:Y:S01]  /*00f0*/  IMAD.MOV.U32 R2, RZ, RZ, 0x1 ;  /* 0x00000001ff027424 */ /* 0x000fe200078e00ff */
[----:B------:R-:W-:Y:S01]  /*0100*/  BSSY.RECONVERGENT B0, `(.L_x_0) ;  /* 0x0000014000007945 */ /* 0x000fe20003800200 */
[----:B---3--:R-:W0:Y:S01]  /*0110*/  MUFU.RCP64H R3, R5 ;  /* 0x0000000500037308 */ /* 0x008e220000001800 */
[----:B--2---:R-:W-:-:S03]  /*0120*/  FSETP.GEU.AND P1, PT, |R9|, 6.5827683646048100446e-37, PT ;  /* 0x036000000900780b */ /* 0x004fc60003f2e200 */
[----:B0-----:R-:W-:-:S08]  /*0130*/  DFMA R10, -R4, R2, 1 ;  /* 0x3ff00000040a742b */ /* 0x001fd00000000102 */
[----:B------:R-:W-:-:S08]  /*0140*/  DFMA R10, R10, R10, R10 ;  /* 0x0000000a0a0a722b */ /* 0x000fd0000000000a */
[----:B------:R-:W-:-:S08]  /*0150*/  DFMA R10, R2, R10, R2 ;  /* 0x0000000a020a722b */ /* 0x000fd00000000002 */
[----:B------:R-:W-:-:S08]  /*0160*/  DFMA R2, -R4, R10, 1 ;  /* 0x3ff000000402742b */ /* 0x000fd0000000010a */
[----:B------:R-:W-:-:S08]  /*0170*/  DFMA R2, R10, R2, R10 ;  /* 0x000000020a02722b */ /* 0x000fd0000000000a */
[----:B------:R-:W-:-:S08]  /*0180*/  DMUL R10, R8, R2 ;  /* 0x00000002080a7228 */ /* 0x000fd00000000000 */
[----:B------:R-:W-:-:S08]  /*0190*/  DFMA R12, -R4, R10, R8 ;  /* 0x0000000a040c722b */ /* 0x000fd00000000108 */
[----:B------:R-:W-:-:S10]  /*01a0*/  DFMA R2, R2, R12, R10 ;  /* 0x0000000c0202722b */ /* 0x000fd4000000000a */
[----:B------:R-:W-:-:S05]  /*01b0*/  FFMA R10, RZ, R5, R3 ;  /* 0x00000005ff0a7223 */ /* 0x000fca0000000003 */
[----:B------:R-:W-:-:S13]  /*01c0*/  FSETP.GT.AND P0, PT, |R10|, 1.469367938527859385e-39, PT ;  /* 0x001000000a00780b */ /* 0x000fda0003f04200 */
[----:B------:R-:W-:Y:S05]  /*01d0*/  @P0 BRA P1, `(.L_x_1) ;  /* 0x0000000000180947 */ /* 0x000fea0000800000 */
[----:B------:R-:W-:Y:S01]  /*01e0*/  IMAD.MOV.U32 R12, RZ, RZ, R8 ;  /* 0x000000ffff0c7224 */ /* 0x000fe200078e0008 */
[----:B------:R-:W-:Y:S01]  /*01f0*/  MOV R16, 0x240 ;  /* 0x0000024000107802 */ /* 0x000fe20000000f00 */
[----:B------:R-:W-:Y:S02]  /*0200*/  IMAD.MOV.U32 R13, RZ, RZ, R9 ;  /* 0x000000ffff0d7224 */ /* 0x000fe400078e0009 */
[----:B------:R-:W-:Y:S02]  /*0210*/  IMAD.MOV.U32 R10, RZ, RZ, R4 ;  /* 0x000000ffff0a7224 */ /* 0x000fe400078e0004 */
[----:B------:R-:W-:-:S07]  /*0220*/  IMAD.MOV.U32 R11, RZ, RZ, R5 ;  /* 0x000000ffff0b7224 */ /* 0x000fce00078e0005 */
[----:B------:R-:W-:Y:S05]  /*0230*/  CALL.REL.NOINC `($__internal_0_$__cuda_sm20_div_rn_f64_full) ;  /* 0x0000000400687944 */ /* 0x000fea0003c00000 */
.L_x_1:
[----:B------:R-:W-:Y:S05]  /*0240*/  BSYNC.RECONVERGENT B0 ;  /* 0x0000000000007941 */ /* 0x000fea0003800200 */
.L_x_0:
[----:B------:R-:W0:Y:S01]  /*0250*/  LDC.64 R4, c[0x0][0x3a0] ;  /* 0x0000e800ff047b82 */ /* 0x000e220000000a00 */
[----:B------:R-:W1:Y:S07]  /*0260*/  LDCU.64 UR6, c[0x0][0x3d8] ;  /* 0x00007b00ff0677ac */ /* 0x000e6e0008000a00 */
[----:B------:R-:W2:Y:S01]  /*0270*/  LDC.64 R10, c[0x0][0x3c0] ;  /* 0x0000f000ff0a7b82 */ /* 0x000ea20000000a00 */
[----:B0-----:R-:W-:-:S05]  /*0280*/  IMAD.WIDE R4, R0, 0x8, R4 ;  /* 0x0000000800047825 */ /* 0x001fca00078e0204 */
[----:B------:R-:W1:Y:S01]  /*0290*/  LDG.E.64 R8, desc[UR4][R4.64] ;  /* 0x0000000404087981 */ /* 0x000e62000c1e1b00 */
[----:B--2---:R-:W-:Y:S01]  /*02a0*/  IMAD.WIDE R10, R0, 0x8, R10 ;  /* 0x00000008000a7825 */ /* 0x004fe200078e020a */
[----:B-1----:R-:W-:-:S07]  /*02b0*/  DFMA R2, R2, UR6, R8 ;  /* 0x0000000602027c2b */ /* 0x002fce0008000008 */
[----:B------:R0:W-:Y:S04]  /*02c0*/  STG.E.64 desc[UR4][R4.64], R2 ;  /* 0x0000000204007986 */ /* 0x0001e8000c101b04 */
[----:B------:R-:W2:Y:S04]  /*02d0*/  LDG.E.64 R8, desc[UR4][R6.64] ;  /* 0x0000000406087981 */ /* 0x000ea8000c1e1b00 */
[----:B------:R-:W3:Y:S01]  /*02e0*/  LDG.E.64 R10, desc[UR4][R10.64] ;  /* 0x000000040a0a7981 */ /* 0x000ee2000c1e1b00 */
[----:B------:R-:W-:Y:S01]  /*02f0*/  IMAD.MOV.U32 R12, RZ, RZ, 0x1 ;  /* 0x00000001ff0c7424 */ /* 0x000fe200078e00ff */
[----:B------:R-:W-:Y:S01]  /*0300*/  BSSY.RECONVERGENT B0, `(.L_x_2) ;  /* 0x0000014000007945 */ /* 0x000fe20003800200 */
[----:B--2---:R-:W1:Y:S01]  /*0310*/  MUFU.RCP64H R13, R9 ;  /* 0x00000009000d7308 */ /* 0x004e620000001800 */
[----:B---3--:R-:W-:-:S03]  /*0320*/  FSETP.GEU.AND P1, PT, |R11|, 6.5827683646048100446e-37, PT ;  /* 0x036000000b00780b */ /* 0x008fc60003f2e200 */
[----:B-1----:R-:W-:-:S08]  /*0330*/  DFMA R14, -R8, R12, 1 ;  /* 0x3ff00000080e742b */ /* 0x002fd0000000010c */
[----:B------:R-:W-:-:S08]  /*0340*/  DFMA R14, R14, R14, R14 ;  /* 0x0000000e0e0e722b */ /* 0x000fd0000000000e */
[----:B------:R-:W-:-:S08]  /*0350*/  DFMA R14, R12, R14, R12 ;  /* 0x0000000e0c0e722b */ /* 0x000fd0000000000c */
[----:B------:R-:W-:-:S08]  /*0360*/  DFMA R12, -R8, R14, 1 ;  /* 0x3ff00000080c742b */ /* 0x000fd0000000010e */
[----:B------:R-:W-:-:S08]  /*0370*/  DFMA R12, R14, R12, R14 ;  /* 0x0000000c0e0c722b */ /* 0x000fd0000000000e */
[----:B0-----:R-:W-:-:S08]  /*0380*/  DMUL R2, R10, R12 ;  /* 0x0000000c0a027228 */ /* 0x001fd00000000000 */
        /* <DEDUP_REMOVED lines=11> */
.L_x_3:
[----:B------:R-:W-:Y:S05]  /*0440*/  BSYNC.RECONVERGENT B0 ;  /* 0x0000000000007941 */ /* 0x000fea0003800200 */
.L_x_2:
[----:B------:R-:W0:Y:S01]  /*0450*/  LDC.64 R8, c[0x0][0x3a8] ;  /* 0x0000ea00ff087b82 */ /* 0x000e220000000a00 */
[----:B------:R-:W1:Y:S01]  /*0460*/  LDCU.64 UR6, c[0x0][0x3d8] ;  /* 0x00007b00ff0677ac */ /* 0x000e620008000a00 */
[----:B0-----:R-:W-:-:S05]  /*0470*/  IMAD.WIDE R8, R0, 0x8, R8 ;  /* 0x0000000800087825 */ /* 0x001fca00078e0208 */
[----:B------:R-:W1:Y:S02]  /*0480*/  LDG.E.64 R10, desc[UR4][R8.64] ;  /* 0x00000004080a7981 */ /* 0x000e64000c1e1b00 */
[----:B-1----:R-:W-:Y:S01]  /*0490*/  DFMA R2, R2, UR6, R10 ;  /* 0x0000000602027c2b */ /* 0x002fe2000800000a */
[----:B------:R-:W0:Y:S06]  /*04a0*/  LDC.64 R10, c[0x0][0x3c8] ;  /* 0x0000f200ff0a7b82 */ /* 0x000e2c0000000a00 */
[----:B------:R1:W-:Y:S04]  /*04b0*/  STG.E.64 desc[UR4][R8.64], R2 ;  /* 0x0000000208007986 */ /* 0x0003e8000c101b04 */
[----:B------:R-:W2:Y:S01]  /*04c0*/  LDG.E.64 R6, desc[UR4][R6.64] ;  /* 0x0000000406067981 */ /* 0x000ea2000c1e1b00 */
[----:B0-----:R-:W-:-:S06]  /*04d0*/  IMAD.WIDE R10, R0, 0x8, R10 ;  /* 0x00000008000a7825 */ /* 0x001fcc00078e020a */
[----:B------:R-:W3:Y:S01]  /*04e0*/  LDG.E.64 R10, desc[UR4][R10.64] ;  /* 0x000000040a0a7981 */ /* 0x000ee2000c1e1b00 */
[----:B------:R-:W-:Y:S01]  /*04f0*/  IMAD.MOV.U32 R12, RZ, RZ, 0x1 ;  /* 0x00000001ff0c7424 */ /* 0x000fe200078e00ff */
[----:B------:R-:W-:Y:S01]  /*0500*/  BSSY.RECONVERGENT B0, `(.L_x_4) ;  /* 0x0000014000007945 */ /* 0x000fe20003800200 */
[----:B--2---:R-:W0:Y:S04]  /*0510*/  MUFU.RCP64H R13, R7 ;  /* 0x00000007000d7308 */ /* 0x004e280000001800 */
[----:B0-----:R-:W-:Y:S01]  /*0520*/  DFMA R14, -R6, R12, 1 ;  /* 0x3ff00000060e742b */ /* 0x001fe2000000010c */
[----:B---3--:R-:W-:-:S07]  /*0530*/  FSETP.GEU.AND P1, PT, |R11|, 6.5827683646048100446e-37, PT ;  /* 0x036000000b00780b */ /* 0x008fce0003f2e200 */
[----:B------:R-:W-:-:S08]  /*0540*/  DFMA R14, R14, R14, R14 ;  /* 0x0000000e0e0e722b */ /* 0x000fd0000000000e */
[----:B------:R-:W-:-:S08]  /*0550*/  DFMA R14, R12, R14, R12 ;  /* 0x0000000e0c0e722b */ /* 0x000fd0000000000c */
[----:B------:R-:W-:-:S08]  /*0560*/  DFMA R12, -R6, R14, 1 ;  /* 0x3ff00000060c742b */ /* 0x000fd0000000010e */
[----:B------:R-:W-:-:S08]  /*0570*/  DFMA R12, R14, R12, R14 ;  /* 0x0000000c0e0c722b */ /* 0x000fd0000000000e */
[----:B-1----:R-:W-:-:S08]  /*0580*/  DMUL R2, R10, R12 ;  /* 0x0000000c0a027228 */ /* 0x002fd00000000000 */
[----:B------:R-:W-:-:S08]  /*0590*/  DFMA R14, -R6, R2, R10 ;  /* 0x00000002060e722b */ /* 0x000fd0000000010a */
[----:B------:R-:W-:-:S10]  /*05a0*/  DFMA R2, R12, R14, R2 ;  /* 0x0000000e0c02722b */ /* 0x000fd40000000002 */
[----:B------:R-:W-:-:S05]  /*05b0*/  FFMA R12, RZ, R7, R3 ;  /* 0x00000007ff0c7223 */ /* 0x000fca0000000003 */
[----:B------:R-:W-:-:S13]  /*05c0*/  FSETP.GT.AND P0, PT, |R12|, 1.469367938527859385e-39, PT ;  /* 0x001000000c00780b */ /* 0x000fda0003f04200 */
[----:B------:R-:W-:Y:S05]  /*05d0*/  @P0 BRA P1, `(.L_x_5) ;  /* 0x0000000000180947 */ /* 0x000fea0000800000 */
[----:B------:R-:W-:Y:S01]  /*05e0*/  IMAD.MOV.U32 R12, RZ, RZ, R10 ;  /* 0x000000ffff0c7224 */ /* 0x000fe200078e000a */
[----:B------:R-:W-:Y:S01]  /*05f0*/  MOV R10, R6 ;  /* 0x00000006000a7202 */ /* 0x000fe20000000f00 */
[----:B------:R-:W-:Y:S01]  /*0600*/  IMAD.MOV.U32 R13, RZ, RZ, R11 ;  /* 0x000000ffff0d7224 */ /* 0x000fe200078e000b */
[----:B------:R-:W-:Y:S01]  /*0610*/  MOV R16, 0x640 ;  /* 0x0000064000107802 */ /* 0x000fe20000000f00 */
[----:B------:R-:W-:-:S07]  /*0620*/  IMAD.MOV.U32 R11, RZ, RZ, R7 ;  /* 0x000000ffff0b7224 */ /* 0x000fce00078e0007 */
[----:B------:R-:W-:Y:S05]  /*0630*/  CALL.REL.NOINC `($__internal_0_$__cuda_sm20_div_rn_f64_full) ;  /* 0x0000000000687944 */ /* 0x000fea0003c00000 */
.L_x_5:
[----:B------:R-:W-:Y:S05]  /*0640*/  BSYNC.RECONVERGENT B0 ;  /* 0x0000000000007941 */ /* 0x000fea0003800200 */
.L_x_4:
[----:B------:R-:W0:Y:S01]  /*0650*/  LDC.64 R6, c[0x0][0x3b0] ;  /* 0x0000ec00ff067b82 */ /* 0x000e220000000a00 */
[----:B------:R-:W1:Y:S07]  /*0660*/  LDCU.64 UR6, c[0x0][0x3d8] ;  /* 0x00007b00ff0677ac */ /* 0x000e6e0008000a00 */
[----:B------:R-:W2:Y:S08]  /*0670*/  LDC.64 R12, c[0x0][0x388] ;  /* 0x0000e200ff0c7b82 */ /* 0x000eb00000000a00 */
[----:B------:R-:W3:Y:S01]  /*0680*/  LDC.64 R14, c[0x0][0x390] ;  /* 0x0000e400ff0e7b82 */ /* 0x000ee20000000a00 */
[----:B0-----:R-:W-:-:S07]  /*0690*/  IMAD.WIDE R6, R0, 0x8, R6 ;  /* 0x0000000800067825 */ /* 0x001fce00078e0206 */
[----:B------:R-:W0:Y:S01]  /*06a0*/  LDC.64 R18, c[0x0][0x398] ;  /* 0x0000e600ff127b82 */ /* 0x000e220000000a00 */
[----:B------:R-:W1:Y:S02]  /*06b0*/  LDG.E.64 R10, desc[UR4][R6.64] ;  /* 0x00000004060a7981 */ /* 0x000e64000c1e1b00 */
[----:B-1----:R-:W-:Y:S01]  /*06c0*/  DFMA R10, R2, UR6, R10 ;  /* 0x00000006020a7c2b */ /* 0x002fe2000800000a */
[----:B--2---:R-:W-:-:S06]  /*06d0*/  IMAD.WIDE R2, R0, 0x8, R12 ;  /* 0x0000000800027825 */ /* 0x004fcc00078e020c */
[----:B------:R0:W-:Y:S04]  /*06e0*/  STG.E.64 desc[UR4][R6.64], R10 ;  /* 0x0000000a06007986 */ /* 0x0001e8000c101b04 */
[----:B------:R-:W2:Y:S04]  /*06f0*/  LDG.E.64 R4, desc[UR4][R4.64] ;  /* 0x0000000404047981 */ /* 0x000ea8000c1e1b00 */
[----:B------:R-:W2:Y:S01]  /*0700*/  LDG.E.64 R12, desc[UR4][R2.64] ;  /* 0x00000004020c7981 */ /* 0x000ea2000c1e1b00 */
[----:B---3--:R-:W-:Y:S01]  /*0710*/  IMAD.WIDE R14, R0, 0x8, R14 ;  /* 0x00000008000e7825 */ /* 0x008fe200078e020e */
[----:B--2---:R-:W-:-:S07]  /*0720*/  DFMA R12, R4, UR6, R12 ;  /* 0x00000006040c7c2b */ /* 0x004fce000800000c */
[----:B------:R-:W-:Y:S04]  /*0730*/  STG.E.64 desc[UR4][R2.64], R12 ;  /* 0x0000000c02007986 */ /* 0x000fe8000c101b04 */
[----:B------:R-:W2:Y:S04]  /*0740*/  LDG.E.64 R8, desc[UR4][R8.64] ;  /* 0x0000000408087981 */ /* 0x000ea8000c1e1b00 */
[----:B------:R-:W2:Y:S01]  /*0750*/  LDG.E.64 R16, desc[UR4][R14.64] ;  /* 0x000000040e107981 */ /* 0x000ea2000c1e1b00 */
[----:B0-----:R-:W-:Y:S01]  /*0760*/  IMAD.WIDE R10, R0, 0x8, R18 ;  /* 0x00000008000a7825 */ /* 0x001fe200078e0212 */
[----:B--2---:R-:W-:-:S07]  /*0770*/  DFMA R16, R8, UR6, R16 ;  /* 0x0000000608107c2b */ /* 0x004fce0008000010 */
[----:B------:R-:W-:Y:S04]  /*0780*/  STG.E.64 desc[UR4][R14.64], R16 ;  /* 0x000000100e007986 */ /* 0x000fe8000c101b04 */
[----:B------:R-:W2:Y:S04]  /*0790*/  LDG.E.64 R6, desc[UR4][R6.64] ;  /* 0x0000000406067981 */ /* 0x000ea8000c1e1b00 */
[----:B------:R-:W2:Y:S02]  /*07a0*/  LDG.E.64 R4, desc[UR4][R10.64] ;  /* 0x000000040a047981 */ /* 0x000ea4000c1e1b00 */
[----:B--2---:R-:W-:-:S07]  /*07b0*/  DFMA R4, R6, UR6, R4 ;  /* 0x0000000606047c2b */ /* 0x004fce0008000004 */
[----:B------:R-:W-:Y:S01]  /*07c0*/  STG.E.64 desc[UR4][R10.64], R4 ;  /* 0x000000040a007986 */ /* 0x000fe2000c101b04 */
[----:B------:R-:W-:Y:S05]  /*07d0*/  EXIT ;  /* 0x000000000000794d */ /* 0x000fea0003800000 */
        .weak           $__internal_0_$__cuda_sm20_div_rn_f64_full
        .type           $__internal_0_$__cuda_sm20_div_rn_f64_full,@function
        .size           $__internal_0_$__cuda_sm20_div_rn_f64_full,(.L_x_60 - $__internal_0_$__cuda_sm20_div_rn_f64_full)
$__internal_0_$__cuda_sm20_div_rn_f64_full:
[C---:B------:R-:W-:Y:S01]  /*07e0*/  FSETP.GEU.AND P0, PT, |R11|.reuse, 1.469367938527859385e-39, PT ;  /* 0x001000000b00780b */ /* 0x040fe20003f0e200 */
[----:B------:R-:W-:Y:S01]  /*07f0*/  IMAD.MOV.U32 R20, RZ, RZ, 0x1 ;  /* 0x00000001ff147424 */ /* 0x000fe200078e00ff */
[----:B------:R-:W-:Y:S01]  /*0800*/  LOP3.LUT R2, R11, 0x800fffff, RZ, 0xc0, !PT ;  /* 0x800fffff0b027812 */ /* 0x000fe200078ec0ff */
[----:B------:R-:W-:Y:S01]  /*0810*/  BSSY.RECONVERGENT B1, `(.L_x_6) ;  /* 0x0000054000017945 */ /* 0x000fe20003800200 */
[C---:B------:R-:W-:Y:S02]  /*0820*/  FSETP.GEU.AND P2, PT, |R13|.reuse, 1.469367938527859385e-39, PT ;  /* 0x001000000d00780b */ /* 0x040fe40003f4e200 */
[----:B------:R-:W-:Y:S01]  /*0830*/  LOP3.LUT R3, R2, 0x3ff00000, RZ, 0xfc, !PT ;  /* 0x3ff0000002037812 */ /* 0x000fe200078efcff */
[----:B------:R-:W-:Y:S01]  /*0840*/  IMAD.MOV.U32 R2, RZ, RZ, R10 ;  /* 0x000000ffff027224 */ /* 0x000fe200078e000a */
[----:B------:R-:W-:Y:S02]  /*0850*/  LOP3.LUT R17, R13, 0x7ff00000, RZ, 0xc0, !PT ;  /* 0x7ff000000d117812 */ /* 0x000fe400078ec0ff */
[----:B------:R-:W-:-:S03]  /*0860*/  LOP3.LUT R26, R11, 0x7ff00000, RZ, 0xc0, !PT ;  /* 0x7ff000000b1a7812 */ /* 0x000fc600078ec0ff */
[----:B------:R-:W-:Y:S01]  /*0870*/  @!P0 DMUL R2, R10, 8.98846567431157953865e+307 ;  /* 0x7fe000000a028828 */ /* 0x000fe20000000000 */
[----:B------:R-:W-:-:S03]  /*0880*/  ISETP.GE.U32.AND P1, PT, R17, R26, PT ;  /* 0x0000001a1100720c */ /* 0x000fc60003f26070 */
[----:B------:R-:W-:Y:S01]  /*0890*/  @!P2 LOP3.LUT R18, R11, 0x7ff00000, RZ, 0xc0, !PT ;  /* 0x7ff000000b12a812 */ /* 0x000fe200078ec0ff */
[----:B------:R-:W-:Y:S01]  /*08a0*/  @!P2 IMAD.MOV.U32 R24, RZ, RZ, RZ ;  /* 0x000000ffff18a224 */ /* 0x000fe200078e00ff */
[----:B------:R-:W0:Y:S02]  /*08b0*/  MUFU.RCP64H R21, R3 ;  /* 0x0000000300157308 */ /* 0x000e240000001800 */
[----:B------:R-:W-:Y:S01]  /*08c0*/  @!P2 ISETP.GE.U32.AND P3, PT, R17, R18, PT ;  /* 0x000000121100a20c */ /* 0x000fe20003f66070 */
[----:B------:R-:W-:Y:S01]  /*08d0*/  IMAD.MOV.U32 R18, RZ, RZ, 0x1ca00000 ;  /* 0x1ca00000ff127424 */ /* 0x000fe200078e00ff */
[----:B------:R-:W-:-:S04]  /*08e0*/  @!P0 LOP3.LUT R26, R3, 0x7ff00000, RZ, 0xc0, !PT ;  /* 0x7ff00000031a8812 */ /* 0x000fc800078ec0ff */
[----:B------:R-:W-:-:S04]  /*08f0*/  @!P2 SEL R19, R18, 0x63400000, !P3 ;  /* 0x634000001213a807 */ /* 0x000fc80005800000 */
[----:B------:R-:W-:-:S04]  /*0900*/  @!P2 LOP3.LUT R19, R19, 0x80000000, R13, 0xf8, !PT ;  /* 0x800000001313a812 */ /* 0x000fc800078ef80d */
[----:B------:R-:W-:Y:S01]  /*0910*/  @!P2 LOP3.LUT R25, R19, 0x100000, RZ, 0xfc, !PT ;  /* 0x001000001319a812 */ /* 0x000fe200078efcff */
[----:B0-----:R-:W-:Y:S01]  /*0920*/  DFMA R14, R20, -R2, 1 ;  /* 0x3ff00000140e742b */ /* 0x001fe20000000802 */
[----:B------:R-:W-:-:S07]  /*0930*/  IMAD.MOV.U32 R19, RZ, RZ, R17 ;  /* 0x000000ffff137224 */ /* 0x000fce00078e0011 */
[----:B------:R-:W-:-:S08]  /*0940*/  DFMA R14, R14, R14, R14 ;  /* 0x0000000e0e0e722b */ /* 0x000fd0000000000e */
[----:B------:R-:W-:Y:S01]  /*0950*/  DFMA R20, R20, R14, R20 ;  /* 0x0000000e1414722b */ /* 0x000fe20000000014 */
[----:B------:R-:W-:Y:S01]  /*0960*/  SEL R15, R18, 0x63400000, !P1 ;  /* 0x63400000120f7807 */ /* 0x000fe20004800000 */
[----:B------:R-:W-:-:S03]  /*0970*/  IMAD.MOV.U32 R14, RZ, RZ, R12 ;  /* 0x000000ffff0e7224 */ /* 0x000fc600078e000c */
[----:B------:R-:W-:-:S03]  /*0980*/  LOP3.LUT R15, R15, 0x800fffff, R13, 0xf8, !PT ;  /* 0x800fffff0f0f7812 */ /* 0x000fc600078ef80d */
[----:B------:R-:W-:-:S03]  /*0990*/  DFMA R22, R20, -R2, 1 ;  /* 0x3ff000001416742b */ /* 0x000fc60000000802 */
[----:B------:R-:W-:-:S05]  /*09a0*/  @!P2 DFMA R14, R14, 2, -R24 ;  /* 0x400000000e0ea82b */ /* 0x000fca0000000818 */
[----:B------:R-:W-:-:S05]  /*09b0*/  DFMA R22, R20, R22, R20 ;  /* 0x000000161416722b */ /* 0x000fca0000000014 */
[----:B------:R-:W-:-:S03]  /*09c0*/  @!P2 LOP3.LUT R19, R15, 0x7ff00000, RZ, 0xc0, !PT ;  /* 0x7ff000000f13a812 */ /* 0x000fc600078ec0ff */
[----:B------:R-:W-:Y:S02]  /*09d0*/  DMUL R20, R22, R14 ;  /* 0x0000000e16147228 */ /* 0x000fe40000000000 */
[----:B------:R-:W-:-:S05]  /*09e0*/  VIADD R27, R19, 0xffffffff ;  /* 0xffffffff131b7836 */ /* 0x000fca0000000000 */
[----:B------:R-:W-:Y:S01]  /*09f0*/  ISETP.GT.U32.AND P0, PT, R27, 0x7feffffe, PT ;  /* 0x7feffffe1b00780c */ /* 0x000fe20003f04070 */
[----:B------:R-:W-:Y:S01]  /*0a00*/  DFMA R24, R20, -R2, R14 ;  /* 0x800000021418722b */ /* 0x000fe2000000000e */
[----:B------:R-:W-:-:S04]  /*0a10*/  IADD3 R27, PT, PT, R26, -0x1, RZ ;  /* 0xffffffff1a1b7810 */ /* 0x000fc80007ffe0ff */
[----:B------:R-:W-:-:S03]  /*0a20*/  ISETP.GT.U32.OR P0, PT, R27, 0x7feffffe, P0 ;  /* 0x7feffffe1b00780c */ /* 0x000fc60000704470 */
[----:B------:R-:W-:-:S10]  /*0a30*/  DFMA R24, R22, R24, R20 ;  /* 0x000000181618722b */ /* 0x000fd40000000014 */
[----:B------:R-:W-:Y:S05]  /*0a40*/  @P0 BRA `(.L_x_7) ;  /* 0x00000000006c0947 */ /* 0x000fea0003800000 */
[----:B------:R-:W-:-:S04]  /*0a50*/  LOP3.LUT R20, R11, 0x7ff00000, RZ, 0xc0, !PT ;  /* 0x7ff000000b147812 */ /* 0x000fc800078ec0ff */
[CC--:B------:R-:W-:Y:S02]  /*0a60*/  VIADDMNMX R12, R17.reuse, -R20.reuse, 0xb9600000, !PT ;  /* 0xb9600000110c7446 */ /* 0x0c0fe40007800914 */
[----:B------:R-:W-:Y:S02]  /*0a70*/  ISETP.GE.U32.AND P0, PT, R17, R20, PT ;  /* 0x000000141100720c */ /* 0x000fe40003f06070 */
[----:B------:R-:W-:Y:S02]  /*0a80*/  VIMNMX R12, PT, PT, R12, 0x46a00000, PT ;  /* 0x46a000000c0c7848 */ /* 0x000fe40003fe0100 */
[----:B------:R-:W-:Y:S01]  /*0a90*/  SEL R13, R18, 0x63400000, !P0 ;  /* 0x63400000120d7807 */ /* 0x000fe20004000000 */
[----:B------:R-:W-:-:S04]  /*0aa0*/  IMAD.MOV.U32 R18, RZ, RZ, RZ ;  /* 0x000000ffff127224 */ /* 0x000fc800078e00ff */
[----:B------:R-:W-:-:S04]  /*0ab0*/  IMAD.IADD R12, R12, 0x1, -R13 ;  /* 0x000000010c0c7824 */ /* 0x000fc800078e0a0d */
[----:B------:R-:W-:-:S06]  /*0ac0*/  VIADD R19, R12, 0x7fe00000 ;  /* 0x7fe000000c137836 */ /* 0x000fcc0000000000 */
[----:B------:R-:W-:-:S10]  /*0ad0*/  DMUL R20, R24, R18 ;  /* 0x0000001218147228 */ /* 0x000fd40000000000 */
[----:B------:R-:W-:-:S13]  /*0ae0*/  FSETP.GTU.AND P0, PT, |R21|, 1.469367938527859385e-39, PT ;  /* 0x001000001500780b */ /* 0x000fda0003f0c200 */
[----:B------:R-:W-:Y:S05]  /*0af0*/  @P0 BRA `(.L_x_8) ;  /* 0x0000000000940947 */ /* 0x000fea0003800000 */
[----:B------:R-:W-:Y:S01]  /*0b00*/  DFMA R2, R24, -R2, R14 ;  /* 0x800000021802722b */ /* 0x000fe2000000000e */
[----:B------:R-:W-:-:S09]  /*0b10*/  IMAD.MOV.U32 R18, RZ, RZ, RZ ;  /* 0x000000ffff127224 */ /* 0x000fd200078e00ff */
[C---:B------:R-:W-:Y:S02]  /*0b20*/  FSETP.NEU.AND P0, PT, R3.reuse, RZ, PT ;  /* 0x000000ff0300720b */ /* 0x040fe40003f0d000 */
[----:B------:R-:W-:-:S04]  /*0b30*/  LOP3.LUT R11, R3, 0x80000000, R11, 0x48, !PT ;  /* 0x80000000030b7812 */ /* 0x000fc800078e480b */
[----:B------:R-:W-:-:S07]  /*0b40*/  LOP3.LUT R19, R11, R19, RZ, 0xfc, !PT ;  /* 0x000000130b137212 */ /* 0x000fce00078efcff */
[----:B------:R-:W-:Y:S05]  /*0b50*/  @!P0 BRA `(.L_x_8) ;  /* 0x00000000007c8947 */ /* 0x000fea0003800000 */
[----:B------:R-:W-:Y:S01]  /*0b60*/  IMAD.MOV R3, RZ, RZ, -R12 ;  /* 0x000000ffff037224 */ /* 0x000fe200078e0a0c */
[----:B------:R-:W-:Y:S01]  /*0b70*/  DMUL.RP R18, R24, R18 ;  /* 0x0000001218127228 */ /* 0x000fe20000008000 */
[----:B------:R-:W-:-:S06]  /*0b80*/  IMAD.MOV.U32 R2, RZ, RZ, RZ ;  /* 0x000000ffff027224 */ /* 0x000fcc00078e00ff */
[----:B------:R-:W-:-:S03]  /*0b90*/  DFMA R2, R20, -R2, R24 ;  /* 0x800000021402722b */ /* 0x000fc60000000018 */
[----:B------:R-:W-:-:S03]  /*0ba0*/  LOP3.LUT R11, R19, R11, RZ, 0x3c, !PT ;  /* 0x0000000b130b7212 */ /* 0x000fc600078e3cff */
[----:B------:R-:W-:-:S04]  /*0bb0*/  IADD3 R2, PT, PT, -R12, -0x43300000, RZ ;  /* 0xbcd000000c027810 */ /* 0x000fc80007ffe1ff */
[----:B------:R-:W-:-:S04]  /*0bc0*/  FSETP.NEU.AND P0, PT, |R3|, R2, PT ;  /* 0x000000020300720b */ /* 0x000fc80003f0d200 */
[----:B------:R-:W-:Y:S02]  /*0bd0*/  FSEL R20, R18, R20, !P0 ;  /* 0x0000001412147208 */ /* 0x000fe40004000000 */
[----:B------:R-:W-:Y:S01]  /*0be0*/  FSEL R21, R11, R21, !P0 ;  /* 0x000000150b157208 */ /* 0x000fe20004000000 */
[----:B------:R-:W-:Y:S06]  /*0bf0*/  BRA `(.L_x_8) ;  /* 0x0000000000547947 */ /* 0x000fec0003800000 */
.L_x_7:
[----:B------:R-:W-:-:S14]  /*0c00*/  DSETP.NAN.AND P0, PT, R12, R12, PT ;  /* 0x0000000c0c00722a */ /* 0x000fdc0003f08000 */
[----:B------:R-:W-:Y:S05]  /*0c10*/  @P0 BRA `(.L_x_9) ;  /* 0x0000000000440947 */ /* 0x000fea0003800000 */
[----:B------:R-:W-:-:S14]  /*0c20*/  DSETP.NAN.AND P0, PT, R10, R10, PT ;  /* 0x0000000a0a00722a */ /* 0x000fdc0003f08000 */
[----:B------:R-:W-:Y:S05]  /*0c30*/  @P0 BRA `(.L_x_10) ;  /* 0x0000000000300947 */ /* 0x000fea0003800000 */
[----:B------:R-:W-:Y:S01]  /*0c40*/  ISETP.NE.AND P0, PT, R19, R26, PT ;  /* 0x0000001a1300720c */ /* 0x000fe20003f05270 */
[----:B------:R-:W-:Y:S02]  /*0c50*/  IMAD.MOV.U32 R20, RZ, RZ, 0x0 ;  /* 0x00000000ff147424 */ /* 0x000fe400078e00ff */
[----:B------:R-:W-:-:S10]  /*0c60*/  IMAD.MOV.U32 R21, RZ, RZ, -0x80000 ;  /* 0xfff80000ff157424 */ /* 0x000fd400078e00ff */
[----:B------:R-:W-:Y:S05]  /*0c70*/  @!P0 BRA `(.L_x_8) ;  /* 0x0000000000348947 */ /* 0x000fea0003800000 */
[----:B------:R-:W-:Y:S02]  /*0c80*/  ISETP.NE.AND P0, PT, R19, 0x7ff00000, PT ;  /* 0x7ff000001300780c */ /* 0x000fe40003f05270 */
[----:B------:R-:W-:Y:S02]  /*0c90*/  LOP3.LUT R21, R13, 0x80000000, R11, 0x48, !PT ;  /* 0x800000000d157812 */ /* 0x000fe400078e480b */
[----:B------:R-:W-:-:S13]  /*0ca0*/  ISETP.EQ.OR P0, PT, R26, RZ, !P0 ;  /* 0x000000ff1a00720c */ /* 0x000fda0004702670 */
[----:B------:R-:W-:Y:S02]  /*0cb0*/  @P0 LOP3.LUT R2, R21, 0x7ff00000, RZ, 0xfc, !PT ;  /* 0x7ff0000015020812 */ /* 0x000fe400078efcff */
[----:B------:R-:W-:Y:S01]  /*0cc0*/  @!P0 MOV R20, RZ ;  /* 0x000000ff00148202 */ /* 0x000fe20000000f00 */
[----:B------:R-:W-:Y:S02]  /*0cd0*/  @P0 IMAD.MOV.U32 R20, RZ, RZ, RZ ;  /* 0x000000ffff140224 */ /* 0x000fe400078e00ff */
[----:B------:R-:W-:Y:S01]  /*0ce0*/  @P0 IMAD.MOV.U32 R21, RZ, RZ, R2 ;  /* 0x000000ffff150224 */ /* 0x000fe200078e0002 */
[----:B------:R-:W-:Y:S06]  /*0cf0*/  BRA `(.L_x_8) ;  /* 0x0000000000147947 */ /* 0x000fec0003800000 */
.L_x_10:
[----:B------:R-:W-:Y:S01]  /*0d00*/  LOP3.LUT R21, R11, 0x80000, RZ, 0xfc, !PT ;  /* 0x000800000b157812 */ /* 0x000fe200078efcff */
[----:B------:R-:W-:Y:S01]  /*0d10*/  IMAD.MOV.U32 R20, RZ, RZ, R10 ;  /* 0x000000ffff147224 */ /* 0x000fe200078e000a */
[----:B------:R-:W-:Y:S06]  /*0d20*/  BRA `(.L_x_8) ;  /* 0x0000000000087947 */ /* 0x000fec0003800000 */
.L_x_9:
[----:B------:R-:W-:Y:S01]  /*0d30*/  LOP3.LUT R21, R13, 0x80000, RZ, 0xfc, !PT ;  /* 0x000800000d157812 */ /* 0x000fe200078efcff */
[----:B------:R-:W-:-:S07]  /*0d40*/  IMAD.MOV.U32 R20, RZ, RZ, R12 ;  /* 0x000000ffff147224 */ /* 0x000fce00078e000c */
.L_x_8:
[----:B------:R-:W-:Y:S05]  /*0d50*/  BSYNC.RECONVERGENT B1 ;  /* 0x0000000000017941 */ /* 0x000fea0003800200 */
.L_x_6:
[----:B------:R-:W-:Y:S02]  /*0d60*/  IMAD.MOV.U32 R17, RZ, RZ, 0x0 ;  /* 0x00000000ff117424 */ /* 0x000fe400078e00ff */
[----:B------:R-:W-:Y:S02]  /*0d70*/  IMAD.MOV.U32 R2, RZ, RZ, R20 ;  /* 0x000000ffff027224 */ /* 0x000fe400078e0014 */
[----:B------:R-:W-:Y:S01]  /*0d80*/  IMAD.MOV.U32 R3, RZ, RZ, R21 ;  /* 0x000000ffff037224 */ /* 0x000fe200078e0015 */
[----:B------:R-:W-:Y:S06]  /*0d90*/  RET.REL.NODEC R16 `(_Z27update_velocities_positionsPdS_S_S_S_S_S_S_S_S_id) ;  /* 0xfffffff010987950 */ /* 0x000fec0003c3ffff */
.L_x_11:
[----:B------:R-:W-:-:S00]  /*0da0*/  BRA `(.L_x_11) ;  /* 0xfffffffc00fc7947 */ /* 0x000fc0000383ffff */
[----:B------:R-:W-:-:S00]  /*0db0*/  NOP ;  /* 0x0000000000007918 */ /* 0x000fc00000000000 */
        /* <DEDUP_REMOVED lines=12> */
.L_x_60:


//--------------------- .text._Z12update_forcePdS_S_S_S_S_S_i --------------------------
	.section	.text._Z12update_forcePdS_S_S_S_S_S_i,"ax",@progbits
	.align	128
        .global         _Z12update_forcePdS_S_S_S_S_S_i
        .type           _Z12update_forcePdS_S_S_S_S_S_i,@function
        .size           _Z12update_forcePdS_S_S_S_S_S_i,(.L_x_63 - _Z12update_forcePdS_S_S_S_S_S_i)
        .other          _Z12update_forcePdS_S_S_S_S_S_i,@"STO_CUDA_ENTRY STV_DEFAULT"
_Z12update_forcePdS_S_S_S_S_S_i:
.text._Z12update_forcePdS_S_S_S_S_S_i:
[----:B------:R-:W-:Y:S01]  /*0000*/  LDC R1, c[0x0][0x37c] ;  /* 0x0000df00ff017b82 */ /* 0x000fe20000000800 */
[----:B------:R-:W-:-:S07]  /*0010*/  MOV R0, 0x30 ;  /* 0x0000003000007802 */ /* 0x000fce0000000f00 */
[----:B------:R-:W-:Y:S05]  /*0020*/  CALL.REL.NOINC `($_Z12update_forcePdS_S_S_S_S_S_i$__internal_accurate_pow) ;  /* 0x0000003000187944 */ /* 0x000fea0003c00000 */
[----:B------:R-:W0:Y:S02]  /*0030*/  LDCU UR20, c[0x0][0x3b8] ;  /* 0x00007700ff1477ac */ /* 0x000e240008000800 */
[----:B0-----:R-:W-:-:S13]  /*0040*/  ISETP.NE.AND P0, PT, RZ, UR20, PT ;  /* 0x00000014ff007c0c */ /* 0x001fda000bf05270 */
[----:B------:R-:W-:Y:S05]  /*0050*/  @!P0 EXIT ;  /* 0x000000000000894d */ /* 0x000fea0003800000 */
[----:B------:R-:W0:Y:S01]  /*0060*/  S2R R10, SR_TID.X ;  /* 0x00000000000a7919 */ /* 0x000e220000002100 */
[----:B------:R-:W1:Y:S01]  /*0070*/  LDC.64 R26, c[0x0][0x388] ;  /* 0x0000e200ff1a7b82 */ /* 0x000e620000000a00 */
[----:B------:R-:W0:Y:S01]  /*0080*/  LDCU UR4, c[0x0][0x360] ;  /* 0x00006c00ff0477ac */ /* 0x000e220008000800 */
[----:B------:R-:W0:Y:S01]  /*0090*/  S2R R3, SR_CTAID.X ;  /* 0x0000000000037919 */ /* 0x000e220000002500 */
[----:B------:R-:W-:Y:S01]  /*00a0*/  UISETP.NE.AND UP0, UPT, UR20, 0x1, UPT ;  /* 0x000000011400788c */ /* 0x000fe2000bf05270 */
[----:B------:R-:W-:-:S04]  /*00b0*/  UMOV UR5, 0x401ab22d ;  /* 0x401ab22d00057882 */ /* 0x000fc80000000000 */
[----:B------:R-:W2:Y:S01]  /*00c0*/  LDC.64 R24, c[0x0][0x390] ;  /* 0x0000e400ff187b82 */ /* 0x000ea20000000a00 */
[----:B------:R-:W3:Y:S07]  /*00d0*/  LDCU.64 UR22, c[0x0][0x358] ;  /* 0x00006b00ff1677ac */ /* 0x000eee0008000a00 */
[----:B------:R-:W4:Y:S08]  /*00e0*/  LDC.64 R22, c[0x0][0x398] ;  /* 0x0000e600ff167b82 */ /* 0x000f300000000a00 */
[----:B------:R-:W5:Y:S01]  /*00f0*/  LDC.64 R20, c[0x0][0x380] ;  /* 0x0000e000ff147b82 */ /* 0x000f620000000a00 */
[----:B0-----:R-:W-:Y:S01]  /*0100*/  IMAD R10, R3, UR4, R10 ;  /* 0x00000004030a7c24 */ /* 0x001fe2000f8e020a */
[----:B------:R-:W-:-:S02]  /*0110*/  UMOV UR4, 0xe560419 ;  /* 0x0e56041900047882 */ /* 0x000fc40000000000 */
[----:B------:R-:W-:Y:S01]  /*0120*/  DMUL R28, R28, UR4 ;  /* 0x000000041c1c7c28 */ /* 0x000fe20008000000 */
[C---:B-1----:R-:W-:Y:S01]  /*0130*/  IMAD.WIDE R26, R10.reuse, 0x8, R26 ;  /* 0x000000080a1a7825 */ /* 0x042fe200078e021a */
[----:B------:R-:W-:Y:S01]  /*0140*/  SHF.R.S32.HI R9, RZ, 0x1f, R10 ;  /* 0x0000001fff097819 */ /* 0x000fe2000001140a */
[----:B------:R-:W-:Y:S01]  /*0150*/  UMOV UR4, URZ ;  /* 0x000000ff00047c82 */ /* 0x000fe20008000000 */
[----:B------:R-:W-:Y:S01]  /*0160*/  UMOV UR5, URZ ;  /* 0x000000ff00057c82 */ /* 0x000fe20008000000 */
[----:B--2---:R-:W-:-:S04]  /*0170*/  IMAD.WIDE R24, R10, 0x8, R24 ;  /* 0x000000080a187825 */ /* 0x004fc800078e0218 */
[----:B----4-:R-:W-:-:S04]  /*0180*/  IMAD.WIDE R22, R10, 0x8, R22 ;  /* 0x000000080a167825 */ /* 0x010fc800078e0216 */
[----:B-----5:R-:W-:Y:S01]  /*0190*/  IMAD.WIDE R20, R10, 0x8, R20 ;  /* 0x000000080a147825 */ /* 0x020fe200078e0214 */
[----:B---3--:R-:W-:Y:S06]  /*01a0*/  BRA.U !UP0, `(.L_x_12) ;  /* 0x0000001908607547 */ /* 0x008fec000b800000 */
[----:B------:R-:W0:Y:S01]  /*01b0*/  LDCU.128 UR4, c[0x0][0x380] ;  /* 0x00007000ff0477ac */ /* 0x000e220008000c00 */
[----:B------:R-:W-:Y:S02]  /*01c0*/  IMAD.MOV.U32 R8, RZ, RZ, R10 ;  /* 0x000000ffff087224 */ /* 0x000fe400078e000a */
[----:B------:R-:W-:Y:S01]  /*01d0*/  IMAD.MOV.U32 R0, RZ, RZ, R9 ;  /* 0x000000ffff007224 */ /* 0x000fe200078e0009 */
[----:B------:R-:W1:Y:S01]  /*01e0*/  LDCU.128 UR12, c[0x0][0x390] ;  /* 0x00007200ff0c77ac */ /* 0x000e620008000c00 */
[----:B------:R-:W2:Y:S01]  /*01f0*/  LDCU.128 UR24, c[0x0][0x3a0] ;  /* 0x00007400ff1877ac */ /* 0x000ea20008000c00 */
[----:B------:R-:W3:Y:S01]  /*0200*/  LDCU.64 UR8, c[0x0][0x3b0] ;  /* 0x00007600ff0877ac */ /* 0x000ee20008000a00 */
[----:B------:R-:W-:Y:S02]  /*0210*/  ULOP3.LUT UR20, UR20, 0xfffffffe, URZ, 0xc0, !UPT ;  /* 0xfffffffe14147892 */ /* 0x000fe4000f8ec0ff */
[----:B0-----:R-:W-:Y:S02]  /*0220*/  UIADD3 UR6, UP0, UPT, UR6, 0x8, URZ ;  /* 0x0000000806067890 */ /* 0x001fe4000ff1e0ff */
[----:B------:R-:W-:-:S02]  /*0230*/  UIADD3 UR18, UP3, UPT, UR4, 0x8, URZ ;  /* 0x0000000804127890 */ /* 0x000fc4000ff7e0ff */
[----:B-1----:R-:W-:Y:S02]  /*0240*/  UIADD3 UR10, UP1, UPT, UR12, 0x8, URZ ;  /* 0x000000080c0a7890 */ /* 0x002fe4000ff3e0ff */
[----:B------:R-:W-:Y:S02]  /*0250*/  UIADD3 UR14, UP2, UPT, UR14, 0x8, URZ ;  /* 0x000000080e0e7890 */ /* 0x000fe4000ff5e0ff */
[----:B------:R-:W-:Y:S02]  /*0260*/  UIADD3.X UR7, UPT, UPT, URZ, UR7, URZ, UP0, !UPT ;  /* 0x00000007ff077290 */ /* 0x000fe400087fe4ff */
[----:B------:R-:W-:Y:S02]  /*0270*/  UIADD3.X UR11, UPT, UPT, URZ, UR13, URZ, UP1, !UPT ;  /* 0x0000000dff0b7290 */ /* 0x000fe40008ffe4ff */
[----:B------:R-:W-:Y:S02]  /*0280*/  UIADD3.X UR15, UPT, UPT, URZ, UR15, URZ, UP2, !UPT ;  /* 0x0000000fff0f7290 */ /* 0x000fe400097fe4ff */
[----:B--2---:R-:W-:-:S02]  /*0290*/  UIADD3 UR12, UP1, UPT, UR26, 0x8, URZ ;  /* 0x000000081a0c7890 */ /* 0x004fc4000ff3e0ff */
[----:B------:R-:W-:Y:S02]  /*02a0*/  UIADD3 UR16, UP2, UPT, UR24, 0x8, URZ ;  /* 0x0000000818107890 */ /* 0x000fe4000ff5e0ff */
[----:B---3--:R-:W-:Y:S02]  /*02b0*/  UIADD3 UR8, UP0, UPT, UR8, 0x8, URZ ;  /* 0x0000000808087890 */ /* 0x008fe4000ff1e0ff */
[----:B------:R-:W-:Y:S02]  /*02c0*/  UIADD3.X UR19, UPT, UPT, URZ, UR5, URZ, UP3, !UPT ;  /* 0x00000005ff137290 */ /* 0x000fe40009ffe4ff */
[----:B------:R-:W-:Y:S02]  /*02d0*/  UIADD3.X UR13, UPT, UPT, URZ, UR27, URZ, UP1, !UPT ;  /* 0x0000001bff0d7290 */ /* 0x000fe40008ffe4ff */
[----:B------:R-:W-:Y:S02]  /*02e0*/  UIADD3.X UR17, UPT, UPT, URZ, UR25, URZ, UP2, !UPT ;  /* 0x00000019ff117290 */ /* 0x000fe400097fe4ff */
[----:B------:R-:W-:Y:S01]  /*02f0*/  UIADD3.X UR9, UPT, UPT, URZ, UR9, URZ, UP0, !UPT ;  /* 0x00000009ff097290 */ /* 0x000fe200087fe4ff */
[----:B------:R-:W-:Y:S01]  /*0300*/  UMOV UR4, URZ ;  /* 0x000000ff00047c82 */ /* 0x000fe20008000000 */
[----:B------:R-:W-:-:S10]  /*0310*/  UMOV UR5, URZ ;  /* 0x000000ff00057c82 */ /* 0x000fd40008000000 */
.L_x_37:
[----:B------:R-:W-:Y:S01]  /*0320*/  ISETP.NE.U32.AND P0, PT, R8, RZ, PT ;  /* 0x000000ff0800720c */ /* 0x000fe20003f05070 */
[----:B------:R-:W-:Y:S03]  /*0330*/  BSSY.RECONVERGENT B1, `(.L_x_13) ;  /* 0x00000b1000017945 */ /* 0x000fe60003800200 */
[----:B------:R-:W-:-:S13]  /*0340*/  ISETP.NE.AND.EX P0, PT, R0, RZ, PT, P0 ;  /* 0x000000ff0000720c */ /* 0x000fda0003f05300 */
[----:B01----:R-:W-:Y:S05]  /*0350*/  @!P0 BRA `(.L_x_14) ;  /* 0x0000000800b88947 */ /* 0x003fea0003800000 */
[----:B------:R-:W-:Y:S01]  /*0360*/  IMAD.U32 R6, RZ, RZ, UR10 ;  /* 0x0000000aff067e24 */ /* 0x000fe2000f8e00ff */
[----:B------:R-:W-:Y:S01]  /*0370*/  MOV R7, UR11 ;  /* 0x0000000b00077c02 */ /* 0x000fe20008000f00 */
[----:B------:R-:W2:Y:S01]  /*0380*/  LDG.E.64 R2, desc[UR22][R24.64] ;  /* 0x0000001618027981 */ /* 0x000ea2000c1e1b00 */
[----:B------:R-:W-:Y:S02]  /*0390*/  IMAD.U32 R32, RZ, RZ, UR6 ;  /* 0x00000006ff207e24 */ /* 0x000fe4000f8e00ff */
[----:B------:R-:W-:Y:S01]  /*03a0*/  IMAD.U32 R33, RZ, RZ, UR7 ;  /* 0x00000007ff217e24 */ /* 0x000fe2000f8e00ff */
[----:B------:R-:W3:Y:S04]  /*03b0*/  LDG.E.64 R18, desc[UR22][R26.64] ;  /* 0x000000161a127981 */ /* 0x000ee8000c1e1b00 */
[----:B------:R-:W2:Y:S01]  /*03c0*/  LDG.E.64 R6, desc[UR22][R6.64+-0x8] ;  /* 0xfffff81606067981 */ /* 0x000ea2000c1e1b00 */
[----:B------:R-:W-:Y:S01]  /*03d0*/  IMAD.U32 R30, RZ, RZ, UR14 ;  /* 0x0000000eff1e7e24 */ /* 0x000fe2000f8e00ff */
[----:B------:R-:W-:-:S02]  /*03e0*/  MOV R31, UR15 ;  /* 0x0000000f001f7c02 */ /* 0x000fc40008000f00 */
[----:B------:R-:W3:Y:S04]  /*03f0*/  LDG.E.64 R4, desc[UR22][R32.64+-0x8] ;  /* 0xfffff81620047981 */ /* 0x000ee8000c1e1b00 */
[----:B------:R-:W4:Y:S04]  /*0400*/  LDG.E.64 R16, desc[UR22][R22.64] ;  /* 0x0000001616107981 */ /* 0x000f28000c1e1b00 */
[----:B------:R-:W4:Y:S01]  /*0410*/  LDG.E.64 R30, desc[UR22][R30.64+-0x8] ;  /* 0xfffff8161e1e7981 */ /* 0x000f22000c1e1b00 */
[----:B------:R-:W-:-:S03]  /*0420*/  IMAD.U32 R12, RZ, RZ, UR18 ;  /* 0x00000012ff0c7e24 */ /* 0x000fc6000f8e00ff */
[----:B------:R-:W5:Y:S01]  /*0430*/  LDG.E.64 R14, desc[UR22][R20.64] ;  /* 0x00000016140e7981 */ /* 0x000f62000c1e1b00 */
[----:B------:R-:W-:-:S06]  /*0440*/  IMAD.U32 R13, RZ, RZ, UR19 ;  /* 0x00000013ff0d7e24 */ /* 0x000fcc000f8e00ff */
[----:B------:R-:W5:Y:S01]  /*0450*/  LDG.E.64 R12, desc[UR22][R12.64+-0x8] ;  /* 0xfffff8160c0c7981 */ /* 0x000f62000c1e1b00 */
[----:B------:R-:W-:Y:S01]  /*0460*/  UMOV UR24, 0x9999999a ;  /* 0x9999999a00187882 */ /* 0x000fe20000000000 */
[----:B------:R-:W-:Y:S01]  /*0470*/  UMOV UR25, 0x3fb99999 ;  /* 0x3fb9999900197882 */ /* 0x000fe20000000000 */
[----:B------:R-:W-:Y:S01]  /*0480*/  BSSY.RECONVERGENT B2, `(.L_x_15) ;  /* 0x000001f000027945 */ /* 0x000fe20003800200 */
[----:B--2---:R-:W-:Y:S02]  /*0490*/  DADD R2, R2, -R6 ;  /* 0x0000000002027229 */ /* 0x004fe40000000806 */
[----:B---3--:R-:W-:-:S06]  /*04a0*/  DADD R18, R18, -R4 ;  /* 0x0000000012127229 */ /* 0x008fcc0000000804 */
[----:B------:R-:W-:Y:S02]  /*04b0*/  DMUL R6, R2, R2 ;  /* 0x0000000202067228 */ /* 0x000fe40000000000 */
[----:B----4-:R-:W-:-:S06]  /*04c0*/  DADD R4, R16, -R30 ;  /* 0x0000000010047229 */ /* 0x010fcc000000081e */
[----:B------:R-:W-:-:S08]  /*04d0*/  DFMA R6, R18, R18, R6 ;  /* 0x000000121206722b */ /* 0x000fd00000000006 */
[----:B------:R-:W-:-:S08]  /*04e0*/  DFMA R6, R4, R4, R6 ;  /* 0x000000040406722b */ /* 0x000fd00000000006 */
[----:B------:R-:W-:-:S06]  /*04f0*/  DADD R16, R6, UR24 ;  /* 0x0000001806107e29 */ /* 0x000fcc0008000000 */
[----:B------:R-:W0:Y:S01]  /*0500*/  MUFU.RCP64H R31, R17 ;  /* 0x00000011001f7308 */ /* 0x000e220000001800 */
[----:B------:R-:W-:-:S06]  /*0510*/  IMAD.MOV.U32 R30, RZ, RZ, 0x1 ;  /* 0x00000001ff1e7424 */ /* 0x000fcc00078e00ff */
[----:B0-----:R-:W-:-:S08]  /*0520*/  DFMA R32, -R16, R30, 1 ;  /* 0x3ff000001020742b */ /* 0x001fd0000000011e */
[----:B------:R-:W-:-:S08]  /*0530*/  DFMA R32, R32, R32, R32 ;  /* 0x000000202020722b */ /* 0x000fd00000000020 */
[----:B------:R-:W-:Y:S02]  /*0540*/  DFMA R32, R30, R32, R30 ;  /* 0x000000201e20722b */ /* 0x000fe4000000001e */
[----:B-----5:R-:W-:-:S06]  /*0550*/  DMUL R14, R28, R14 ;  /* 0x0000000e1c0e7228 */ /* 0x020fcc0000000000 */
[----:B------:R-:W-:Y:S02]  /*0560*/  DFMA R30, -R16, R32, 1 ;  /* 0x3ff00000101e742b */ /* 0x000fe40000000120 */
[----:B------:R-:W-:-:S06]  /*0570*/  DMUL R12, R14, R12 ;  /* 0x0000000c0e0c7228 */ /* 0x000fcc0000000000 */
[----:B------:R-:W-:-:S08]  /*0580*/  DFMA R30, R32, R30, R32 ;  /* 0x0000001e201e722b */ /* 0x000fd00000000020 */
[----:B------:R-:W-:-:S08]  /*0590*/  DMUL R32, R12, R30 ;  /* 0x0000001e0c207228 */ /* 0x000fd00000000000 */
[----:B------:R-:W-:-:S08]  /*05a0*/  DFMA R14, -R16, R32, R12 ;  /* 0x00000020100e722b */ /* 0x000fd0000000010c */
[----:B------:R-:W-:Y:S01]  /*05b0*/  DFMA R32, R30, R14, R32 ;  /* 0x0000000e1e20722b */ /* 0x000fe20000000020 */
[----:B------:R-:W-:-:S09]  /*05c0*/  FSETP.GEU.AND P1, PT, |R13|, 6.5827683646048100446e-37, PT ;  /* 0x036000000d00780b */ /* 0x000fd20003f2e200 */
[----:B------:R-:W-:-:S05]  /*05d0*/  FFMA R11, RZ, R17, R33 ;  /* 0x00000011ff0b7223 */ /* 0x000fca0000000021 */
[----:B------:R-:W-:-:S13]  /*05e0*/  FSETP.GT.AND P0, PT, |R11|, 1.469367938527859385e-39, PT ;  /* 0x001000000b00780b */ /* 0x000fda0003f04200 */
[----:B------:R-:W-:Y:S05]  /*05f0*/  @P0 BRA P1, `(.L_x_16) ;  /* 0x00000000001c0947 */ /* 0x000fea0000800000 */
[----:B------:R-:W-:Y:S01]  /*0600*/  MOV R15, R13 ;  /* 0x0000000d000f7202 */ /* 0x000fe20000000f00 */
[----:B------:R-:W-:Y:S01]  /*0610*/  IMAD.MOV.U32 R14, RZ, RZ, R16 ;  /* 0x000000ffff0e7224 */ /* 0x000fe200078e0010 */
[----:B------:R-:W-:Y:S01]  /*0620*/  MOV R11, 0x650 ;  /* 0x00000650000b7802 */ /* 0x000fe20000000f00 */
[----:B------:R-:W-:-:S07]  /*0630*/  IMAD.MOV.U32 R13, RZ, RZ, R17 ;  /* 0x000000ffff0d7224 */ /* 0x000fce00078e0011 */
[----:B------:R-:W-:Y:S05]  /*0640*/  CALL.REL.NOINC `($__internal_1_$__cuda_sm20_div_rn_f64_full) ;  /* 0x00000020003c7944 */ /* 0x000fea0003c00000 */
[----:B------:R-:W-:Y:S01]  /*0650*/  IMAD.MOV.U32 R32, RZ, RZ, R13 ;  /* 0x000000ffff207224 */ /* 0x000fe200078e000d */
[----:B------:R-:W-:-:S07]  /*0660*/  MOV R33, R12 ;  /* 0x0000000c00217202 */ /* 0x000fce0000000f00 */
.L_x_16:
[----:B------:R-:W-:Y:S05]  /*0670*/  BSYNC.RECONVERGENT B2 ;  /* 0x0000000000027941 */ /* 0x000fea0003800200 */
.L_x_15:
[----:B------:R-:W0:Y:S01]  /*0680*/  MUFU.RSQ64H R39, R7 ;  /* 0x0000000700277308 */ /* 0x000e220000001c00 */
[----:B------:R-:W-:Y:S01]  /*0690*/  VIADD R38, R7, 0xfcb00000 ;  /* 0xfcb0000007267836 */ /* 0x000fe20000000000 */
[----:B------:R-:W-:Y:S01]  /*06a0*/  BSSY.RECONVERGENT B0, `(.L_x_17) ;  /* 0x000001c000007945 */ /* 0x000fe20003800200 */
[----:B------:R-:W-:Y:S02]  /*06b0*/  IMAD.MOV.U32 R14, RZ, RZ, 0x0 ;  /* 0x00000000ff0e7424 */ /* 0x000fe400078e00ff */
[----:B------:R-:W-:Y:S01]  /*06c0*/  IMAD.MOV.U32 R15, RZ, RZ, 0x3fd80000 ;  /* 0x3fd80000ff0f7424 */ /* 0x000fe200078e00ff */
[----:B------:R-:W-:Y:S01]  /*06d0*/  ISETP.GE.U32.AND P0, PT, R38, 0x7ca00000, PT ;  /* 0x7ca000002600780c */ /* 0x000fe20003f06070 */
[----:B0-----:R-:W-:-:S08]  /*06e0*/  DMUL R12, R38, R38 ;  /* 0x00000026260c7228 */ /* 0x001fd00000000000 */
[----:B------:R-:W-:-:S08]  /*06f0*/  DFMA R12, R6, -R12, 1 ;  /* 0x3ff00000060c742b */ /* 0x000fd0000000080c */
[----:B------:R-:W-:Y:S02]  /*0700*/  DFMA R14, R12, R14, 0.5 ;  /* 0x3fe000000c0e742b */ /* 0x000fe4000000000e */
[----:B------:R-:W-:-:S08]  /*0710*/  DMUL R12, R38, R12 ;  /* 0x0000000c260c7228 */ /* 0x000fd00000000000 */
[----:B------:R-:W-:-:S08]  /*0720*/  DFMA R34, R14, R12, R38 ;  /* 0x0000000c0e22722b */ /* 0x000fd00000000026 */
[----:B------:R-:W-:Y:S02]  /*0730*/  DMUL R16, R6, R34 ;  /* 0x0000002206107228 */ /* 0x000fe40000000000 */
[----:B------:R-:W-:Y:S01]  /*0740*/  IADD3 R13, PT, PT, R35, -0x100000, RZ ;  /* 0xfff00000230d7810 */ /* 0x000fe20007ffe0ff */
[----:B------:R-:W-:-:S05]  /*0750*/  IMAD.MOV.U32 R12, RZ, RZ, R34 ;  /* 0x000000ffff0c7224 */ /* 0x000fca00078e0022 */
[----:B------:R-:W-:-:S08]  /*0760*/  DFMA R14, R16, -R16, R6 ;  /* 0x80000010100e722b */ /* 0x000fd00000000006 */
[----:B------:R-:W-:Y:S01]  /*0770*/  DFMA R30, R14, R12, R16 ;  /* 0x0000000c0e1e722b */ /* 0x000fe20000000010 */
[----:B------:R-:W-:Y:S10]  /*0780*/  @!P0 BRA `(.L_x_18) ;  /* 0x0000000000348947 */ /* 0x000ff40003800000 */
[----:B------:R-:W-:Y:S01]  /*0790*/  IMAD.MOV.U32 R12, RZ, RZ, R34 ;  /* 0x000000ffff0c7224 */ /* 0x000fe200078e0022 */
[----:B------:R-:W-:Y:S01]  /*07a0*/  MOV R36, R7 ;  /* 0x0000000700247202 */ /* 0x000fe20000000f00 */
[----:B------:R-:W-:Y:S02]  /*07b0*/  IMAD.MOV.U32 R34, RZ, RZ, R14 ;  /* 0x000000ffff227224 */ /* 0x000fe400078e000e */
[----:B------:R-:W-:Y:S02]  /*07c0*/  IMAD.MOV.U32 R14, RZ, RZ, R15 ;  /* 0x000000ffff0e7224 */ /* 0x000fe400078e000f */
[----:B------:R-:W-:Y:S01]  /*07d0*/  IMAD.MOV.U32 R15, RZ, RZ, R16 ;  /* 0x000000ffff0f7224 */ /* 0x000fe200078e0010 */
[----:B------:R-:W-:Y:S01]  /*07e0*/  MOV R16, R17 ;  /* 0x0000001100107202 */ /* 0x000fe20000000f00 */
[----:B------:R-:W-:Y:S01]  /*07f0*/  IMAD.MOV.U32 R17, RZ, RZ, R13 ;  /* 0x000000ffff117224 */ /* 0x000fe200078e000d */
[----:B------:R-:W-:Y:S01]  /*0800*/  MOV R13, 0x840 ;  /* 0x00000840000d7802 */ /* 0x000fe20000000f00 */
[----:B------:R-:W-:-:S02]  /*0810*/  IMAD.MOV.U32 R11, RZ, RZ, R6 ;  /* 0x000000ffff0b7224 */ /* 0x000fc400078e0006 */
[----:B------:R-:W-:-:S07]  /*0820*/  IMAD.MOV.U32 R35, RZ, RZ, R38 ;  /* 0x000000ffff237224 */ /* 0x000fce00078e0026 */
[----:B------:R-:W-:Y:S05]  /*0830*/  CALL.REL.NOINC `($__internal_2_$__cuda_sm20_dsqrt_rn_f64_mediumpath_v1) ;  /* 0x0000002400587944 */ /* 0x000fea0003c00000 */
[----:B------:R-:W-:Y:S01]  /*0840*/  IMAD.MOV.U32 R30, RZ, RZ, R14 ;  /* 0x000000ffff1e7224 */ /* 0x000fe200078e000e */
[----:B------:R-:W-:-:S07]  /*0850*/  MOV R31, R15 ;  /* 0x0000000f001f7202 */ /* 0x000fce0000000f00 */
.L_x_18:
[----:B------:R-:W-:Y:S05]  /*0860*/  BSYNC.RECONVERGENT B0 ;  /* 0x0000000000007941 */ /* 0x000fea0003800200 */
.L_x_17:
[----:B------:R-:W0:Y:S01]  /*0870*/  MUFU.RCP64H R7, R31 ;  /* 0x0000001f00077308 */ /* 0x000e220000001800 */
[----:B------:R-:W-:Y:S01]  /*0880*/  IMAD.MOV.U32 R6, RZ, RZ, 0x1 ;  /* 0x00000001ff067424 */ /* 0x000fe200078e00ff */
[----:B------:R-:W-:Y:S01]  /*0890*/  FSETP.GEU.AND P1, PT, |R19|, 6.5827683646048100446e-37, PT ;  /* 0x036000001300780b */ /* 0x000fe20003f2e200 */
[----:B------:R-:W-:Y:S04]  /*08a0*/  BSSY.RECONVERGENT B2, `(.L_x_19) ;  /* 0x0000014000027945 */ /* 0x000fe80003800200 */
[----:B0-----:R-:W-:-:S08]  /*08b0*/  DFMA R12, R6, -R30, 1 ;  /* 0x3ff00000060c742b */ /* 0x001fd0000000081e */
[----:B------:R-:W-:-:S08]  /*08c0*/  DFMA R12, R12, R12, R12 ;  /* 0x0000000c0c0c722b */ /* 0x000fd0000000000c */
[----:B------:R-:W-:-:S08]  /*08d0*/  DFMA R12, R6, R12, R6 ;  /* 0x0000000c060c722b */ /* 0x000fd00000000006 */
[----:B------:R-:W-:-:S08]  /*08e0*/  DFMA R6, R12, -R30, 1 ;  /* 0x3ff000000c06742b */ /* 0x000fd0000000081e */
[----:B------:R-:W-:-:S08]  /*08f0*/  DFMA R6, R12, R6, R12 ;  /* 0x000000060c06722b */ /* 0x000fd0000000000c */
[----:B------:R-:W-:-:S08]  /*0900*/  DMUL R12, R18, R6 ;  /* 0x00000006120c7228 */ /* 0x000fd00000000000 */
[----:B------:R-:W-:-:S08]  /*0910*/  DFMA R14, R12, -R30, R18 ;  /* 0x8000001e0c0e722b */ /* 0x000fd00000000012 */
        /* <DEDUP_REMOVED lines=9> */
[----:B------:R-:W-:Y:S05]  /*09b0*/  CALL.REL.NOINC `($__internal_1_$__cuda_sm20_div_rn_f64_full) ;  /* 0x0000001c00607944 */ /* 0x000fea0003c00000 */
[----:B------:R-:W-:Y:S01]  /*09c0*/  IMAD.MOV.U32 R6, RZ, RZ, R13 ;  /* 0x000000ffff067224 */ /* 0x000fe200078e000d */
[----:B------:R-:W-:-:S07]  /*09d0*/  MOV R7, R12 ;  /* 0x0000000c00077202 */ /* 0x000fce0000000f00 */
.L_x_20:
[----:B------:R-:W-:Y:S05]  /*09e0*/  BSYNC.RECONVERGENT B2 ;  /* 0x0000000000027941 */ /* 0x000fea0003800200 */
.L_x_19:
        /* <DEDUP_REMOVED lines=21> */
[----:B------:R-:W-:Y:S01]  /*0b40*/  MOV R18, R13 ;  /* 0x0000000d00127202 */ /* 0x000fe20000000f00 */
[----:B------:R-:W-:-:S07]  /*0b50*/  IMAD.MOV.U32 R19, RZ, RZ, R12 ;  /* 0x000000ffff137224 */ /* 0x000fce00078e000c */
.L_x_22:
[----:B------:R-:W-:Y:S05]  /*0b60*/  BSYNC.RECONVERGENT B2 ;  /* 0x0000000000027941 */ /* 0x000fea0003800200 */
.L_x_21:
        /* <DEDUP_REMOVED lines=15> */
[----:B------:R-:W-:Y:S01]  /*0c60*/  MOV R12, R4 ;  /* 0x00000004000c7202 */ /* 0x000fe20000000f00 */
[----:B------:R-:W-:Y:S01]  /*0c70*/  IMAD.MOV.U32 R15, RZ, RZ, R5 ;  /* 0x000000ffff0f7224 */ /* 0x000fe200078e0005 */
[----:B------:R-:W-:Y:S01]  /*0c80*/  MOV R13, R31 ;  /* 0x0000001f000d7202 */ /* 0x000fe20000000f00 */
[----:B------:R-:W-:Y:S01]  /*0c90*/  IMAD.MOV.U32 R14, RZ, RZ, R30 ;  /* 0x000000ffff0e7224 */ /* 0x000fe200078e001e */
[----:B------:R-:W-:-:S07]  /*0ca0*/  MOV R11, 0xcc0 ;  /* 0x00000cc0000b7802 */ /* 0x000fce0000000f00 */
[----:B------:R-:W-:Y:S05]  /*0cb0*/  CALL.REL.NOINC `($__internal_1_$__cuda_sm20_div_rn_f64_full) ;  /* 0x0000001800a07944 */ /* 0x000fea0003c00000 */
[----:B------:R-:W-:Y:S02]  /*0cc0*/  IMAD.MOV.U32 R2, RZ, RZ, R13 ;  /* 0x000000ffff027224 */ /* 0x000fe400078e000d */
[----:B------:R-:W-:-:S07]  /*0cd0*/  IMAD.MOV.U32 R3, RZ, RZ, R12 ;  /* 0x000000ffff037224 */ /* 0x000fce00078e000c */
.L_x_24:
[----:B------:R-:W-:Y:S05]  /*0ce0*/  BSYNC.RECONVERGENT B2 ;  /* 0x0000000000027941 */ /* 0x000fea0003800200 */
.L_x_23:
[----:B------:R-:W-:Y:S01]  /*0cf0*/  MOV R14, UR16 ;  /* 0x00000010000e7c02 */ /* 0x000fe20008000f00 */
[----:B------:R-:W-:-:S05]  /*0d00*/  IMAD.U32 R15, RZ, RZ, UR17 ;  /* 0x00000011ff0f7e24 */ /* 0x000fca000f8e00ff */
[----:B------:R-:W2:Y:S01]  /*0d10*/  LDG.E.64 R4, desc[UR22][R14.64+-0x8] ;  /* 0xfffff8160e047981 */ /* 0x000ea2000c1e1b00 */
[----:B------:R-:W-:Y:S01]  /*0d20*/  IMAD.U32 R16, RZ, RZ, UR16 ;  /* 0x00000010ff107e24 */ /* 0x000fe2000f8e00ff */
[----:B------:R-:W-:Y:S01]  /*0d30*/  MOV R17, UR17 ;  /* 0x0000001100117c02 */ /* 0x000fe20008000f00 */
[----:B------:R-:W-:Y:S02]  /*0d40*/  IMAD.U32 R30, RZ, RZ, UR12 ;  /* 0x0000000cff1e7e24 */ /* 0x000fe4000f8e00ff */
[----:B------:R-:W-:Y:S01]  /*0d50*/  IMAD.U32 R31, RZ, RZ, UR13 ;  /* 0x0000000dff1f7e24 */ /* 0x000fe2000f8e00ff */
[----:B--2---:R-:W-:-:S07]  /*0d60*/  DFMA R4, R6, R32, R4 ;  /* 0x000000200604722b */ /* 0x004fce0000000004 */
[----:B------:R0:W-:Y:S04]  /*0d70*/  STG.E.64 desc[UR22][R16.64+-0x8], R4 ;  /* 0xfffff80410007986 */ /* 0x0001e8000c101b16 */
[----:B------:R-:W2:Y:S01]  /*0d80*/  LDG.E.64 R6, desc[UR22][R30.64+-0x8] ;  /* 0xfffff8161e067981 */ /* 0x000ea2000c1e1b00 */
[----:B------:R-:W-:Y:S01]  /*0d90*/  IMAD.U32 R34, RZ, RZ, UR8 ;  /* 0x00000008ff227e24 */ /* 0x000fe2000f8e00ff */
[----:B------:R-:W-:Y:S01]  /*0da0*/  MOV R35, UR9 ;  /* 0x0000000900237c02 */ /* 0x000fe20008000f00 */
[----:B--2---:R-:W-:Y:S01]  /*0db0*/  DFMA R6, R18, R32, R6 ;  /* 0x000000201206722b */ /* 0x004fe20000000006 */
[----:B------:R-:W-:Y:S01]  /*0dc0*/  MOV R18, UR12 ;  /* 0x0000000c00127c02 */ /* 0x000fe20008000f00 */
[----:B------:R-:W-:-:S05]  /*0dd0*/  IMAD.U32 R19, RZ, RZ, UR13 ;  /* 0x0000000dff137e24 */ /* 0x000fca000f8e00ff */
[----:B------:R0:W-:Y:S04]  /*0de0*/  STG.E.64 desc[UR22][R18.64+-0x8], R6 ;  /* 0xfffff80612007986 */ /* 0x0001e8000c101b16 */
[----:B------:R-:W2:Y:S02]  /*0df0*/  LDG.E.64 R12, desc[UR22][R34.64+-0x8] ;  /* 0xfffff816220c7981 */ /* 0x000ea4000c1e1b00 */
[----:B--2---:R-:W-:Y:S01]  /*0e00*/  DFMA R12, R2, R32, R12 ;  /* 0x00000020020c722b */ /* 0x004fe2000000000c */
[----:B------:R-:W-:Y:S02]  /*0e10*/  IMAD.U32 R2, RZ, RZ, UR8 ;  /* 0x00000008ff027e24 */ /* 0x000fe4000f8e00ff */
[----:B------:R-:W-:-:S05]  /*0e20*/  IMAD.U32 R3, RZ, RZ, UR9 ;  /* 0x00000009ff037e24 */ /* 0x000fca000f8e00ff */
[----:B------:R0:W-:Y:S03]  /*0e30*/  STG.E.64 desc[UR22][R2.64+-0x8], R12 ;  /* 0xfffff80c02007986 */ /* 0x0001e6000c101b16 */
.L_x_14:
[----:B------:R-:W-:Y:S05]  /*0e40*/  BSYNC.RECONVERGENT B1 ;  /* 0x0000000000017941 */ /* 0x000fea0003800200 */
.L_x_13:
[----:B------:R-:W-:Y:S01]  /*0e50*/  UIADD3 UR21, UP0, UPT, UR4, 0x1, URZ ;  /* 0x0000000104157890 */ /* 0x000fe2000ff1e0ff */
[----:B------:R-:W-:Y:S03]  /*0e60*/  BSSY.RECONVERGENT B1, `(.L_x_25) ;  /* 0x00000b4000017945 */ /* 0x000fe60003800200 */
[----:B------:R-:W-:Y:S02]  /*0e70*/  UIADD3.X UR24, UPT, UPT, URZ, UR5, URZ, UP0, !UPT ;  /* 0x00000005ff187290 */ /* 0x000fe400087fe4ff */
[----:B------:R-:W-:-:S04]  /*0e80*/  ISETP.NE.U32.AND P0, PT, R10, UR21, PT ;  /* 0x000000150a007c0c */ /* 0x000fc8000bf05070 */
[----:B------:R-:W-:-:S13]  /*0e90*/  ISETP.NE.AND.EX P0, PT, R9, UR24, PT, P0 ;  /* 0x0000001809007c0c */ /* 0x000fda000bf05300 */
[----:B------:R-:W-:Y:S05]  /*0ea0*/  @!P0 BRA `(.L_x_26) ;  /* 0x0000000800bc8947 */ /* 0x000fea0003800000 */
[----:B------:R-:W-:Y:S01]  /*0eb0*/  MOV R14, UR10 ;  /* 0x0000000a000e7c02 */ /* 0x000fe20008000f00 */
[----:B------:R-:W-:Y:S01]  /*0ec0*/  IMAD.U32 R15, RZ, RZ, UR11 ;  /* 0x0000000bff0f7e24 */ /* 0x000fe2000f8e00ff */
[----:B0-----:R-:W2:Y:S01]  /*0ed0*/  LDG.E.64 R18, desc[UR22][R24.64] ;  /* 0x0000001618127981 */ /* 0x001ea2000c1e1b00 */
[----:B------:R-:W-:Y:S01]  /*0ee0*/  IMAD.U32 R32, RZ, RZ, UR6 ;  /* 0x00000006ff207e24 */ /* 0x000fe2000f8e00ff */
[----:B------:R-:W-:Y:S02]  /*0ef0*/  MOV R33, UR7 ;  /* 0x0000000700217c02 */ /* 0x000fe40008000f00 */
[----:B------:R-:W3:Y:S04]  /*0f00*/  LDG.E.64 R6, desc[UR22][R26.64] ;  /* 0x000000161a067981 */ /* 0x000ee8000c1e1b00 */
[----:B------:R-:W2:Y:S01]  /*0f10*/  LDG.E.64 R14, desc[UR22][R14.64] ;  /* 0x000000160e0e7981 */ /* 0x000ea2000c1e1b00 */
[----:B------:R-:W-:-:S03]  /*0f20*/  IMAD.U32 R16, RZ, RZ, UR14 ;  /* 0x0000000eff107e24 */ /* 0x000fc6000f8e00ff */
[----:B------:R-:W3:Y:S01]  /*0f30*/  LDG.E.64 R4, desc[UR22][R32.64] ;  /* 0x0000001620047981 */ /* 0x000ee2000c1e1b00 */
[----:B------:R-:W-:-:S03]  /*0f40*/  IMAD.U32 R17, RZ, RZ, UR15 ;  /* 0x0000000fff117e24 */ /* 0x000fc6000f8e00ff */
[----:B------:R-:W4:Y:S04]  /*0f50*/  LDG.E.64 R30, desc[UR22][R22.64] ;  /* 0x00000016161e7981 */ /* 0x000f28000c1e1b00 */
[----:B------:R-:W4:Y:S01]  /*0f60*/  LDG.E.64 R16, desc[UR22][R16.64] ;  /* 0x0000001610107981 */ /* 0x000f22000c1e1b00 */
[----:B------:R-:W-:Y:S01]  /*0f70*/  MOV R2, UR18 ;  /* 0x0000001200027c02 */ /* 0x000fe20008000f00 */
[----:B------:R-:W-:Y:S02]  /*0f80*/  IMAD.U32 R3, RZ, RZ, UR19 ;  /* 0x00000013ff037e24 */ /* 0x000fe4000f8e00ff */
[----:B------:R-:W5:Y:S04]  /*0f90*/  LDG.E.64 R12, desc[UR22][R20.64] ;  /* 0x00000016140c7981 */ /* 0x000f68000c1e1b00 */
[----:B------:R-:W5:Y:S01]  /*0fa0*/  LDG.E.64 R2, desc[UR22][R2.64] ;  /* 0x0000001602027981 */ /* 0x000f62000c1e1b00 */
[----:B------:R-:W-:Y:S01]  /*0fb0*/  UMOV UR24, 0x9999999a ;  /* 0x9999999a00187882 */ /* 0x000fe20000000000 */
[----:B------:R-:W-:Y:S01]  /*0fc0*/  UMOV UR25, 0x3fb99999 ;  /* 0x3fb9999900197882 */ /* 0x000fe20000000000 */
[----:B------:R-:W-:Y:S01]  /*0fd0*/  BSSY.RECONVERGENT B2, `(.L_x_27) ;  /* 0x000001f000027945 */ /* 0x000fe20003800200 */
[----:B--2---:R-:W-:-:S02]  /*0fe0*/  DADD R18, R18, -R14 ;  /* 0x0000000012127229 */ /* 0x004fc4000000080e */
        /* <DEDUP_REMOVED lines=27> */
[----:B------:R-:W-:Y:S01]  /*11a0*/  MOV R2, R13 ;  /* 0x0000000d00027202 */ /* 0x000fe20000000f00 */
[----:B------:R-:W-:-:S07]  /*11b0*/  IMAD.MOV.U32 R3, RZ, RZ, R12 ;  /* 0x000000ffff037224 */ /* 0x000fce00078e000c */
.L_x_28:
[----:B------:R-:W-:Y:S05]  /*11c0*/  BSYNC.RECONVERGENT B2 ;  /* 0x0000000000027941 */ /* 0x000fea0003800200 */
.L_x_27:
[----:B------:R-:W0:Y:S01]  /*11d0*/  MUFU.RSQ64H R39, R5 ;  /* 0x0000000500277308 */ /* 0x000e220000001c00 */
[----:B------:R-:W-:Y:S01]  /*11e0*/  VIADD R38, R5, 0xfcb00000 ;  /* 0xfcb0000005267836 */ /* 0x000fe20000000000 */
[----:B------:R-:W-:Y:S01]  /*11f0*/  MOV R14, 0x0 ;  /* 0x00000000000e7802 */ /* 0x000fe20000000f00 */
[----:B------:R-:W-:Y:S01]  /*1200*/  IMAD.MOV.U32 R15, RZ, RZ, 0x3fd80000 ;  /* 0x3fd80000ff0f7424 */ /* 0x000fe200078e00ff */
[----:B------:R-:W-:Y:S02]  /*1210*/  BSSY.RECONVERGENT B0, `(.L_x_29) ;  /* 0x000001a000007945 */ /* 0x000fe40003800200 */
[----:B------:R-:W-:Y:S01]  /*1220*/  ISETP.GE.U32.AND P0, PT, R38, 0x7ca00000, PT ;  /* 0x7ca000002600780c */ /* 0x000fe20003f06070 */
[----:B0-----:R-:W-:-:S08]  /*1230*/  DMUL R12, R38, R38 ;  /* 0x00000026260c7228 */ /* 0x001fd00000000000 */
[----:B------:R-:W-:-:S08]  /*1240*/  DFMA R12, R4, -R12, 1 ;  /* 0x3ff00000040c742b */ /* 0x000fd0000000080c */
[----:B------:R-:W-:Y:S02]  /*1250*/  DFMA R14, R12, R14, 0.5 ;  /* 0x3fe000000c0e742b */ /* 0x000fe4000000000e */
[----:B------:R-:W-:-:S08]  /*1260*/  DMUL R12, R38, R12 ;  /* 0x0000000c260c7228 */ /* 0x000fd00000000000 */
[----:B------:R-:W-:-:S08]  /*1270*/  DFMA R34, R14, R12, R38 ;  /* 0x0000000c0e22722b */ /* 0x000fd00000000026 */
[----:B------:R-:W-:Y:S02]  /*1280*/  DMUL R16, R4, R34 ;  /* 0x0000002204107228 */ /* 0x000fe40000000000 */
[----:B------:R-:W-:Y:S01]  /*1290*/  VIADD R13, R35, 0xfff00000 ;  /* 0xfff00000230d7836 */ /* 0x000fe20000000000 */
[----:B------:R-:W-:-:S05]  /*12a0*/  MOV R12, R34 ;  /* 0x00000022000c7202 */ /* 0x000fca0000000f00 */
[----:B------:R-:W-:-:S08]  /*12b0*/  DFMA R14, R16, -R16, R4 ;  /* 0x80000010100e722b */ /* 0x000fd00000000004 */
[----:B------:R-:W-:Y:S01]  /*12c0*/  DFMA R32, R14, R12, R16 ;  /* 0x0000000c0e20722b */ /* 0x000fe20000000010 */
[----:B------:R-:W-:Y:S10]  /*12d0*/  @!P0 BRA `(.L_x_30) ;  /* 0x0000000000348947 */ /* 0x000ff40003800000 */
[----:B------:R-:W-:Y:S01]  /*12e0*/  IMAD.MOV.U32 R12, RZ, RZ, R34 ;  /* 0x000000ffff0c7224 */ /* 0x000fe200078e0022 */
[----:B------:R-:W-:Y:S01]  /*12f0*/  MOV R36, R5 ;  /* 0x0000000500247202 */ /* 0x000fe20000000f00 */
[----:B------:R-:W-:Y:S02]  /*1300*/  IMAD.MOV.U32 R34, RZ, RZ, R14 ;  /* 0x000000ffff227224 */ /* 0x000fe400078e000e */
[----:B------:R-:W-:Y:S01]  /*1310*/  IMAD.MOV.U32 R14, RZ, RZ, R15 ;  /* 0x000000ffff0e7224 */ /* 0x000fe200078e000f */
[----:B------:R-:W-:Y:S01]  /*1320*/  MOV R15, R16 ;  /* 0x00000010000f7202 */ /* 0x000fe20000000f00 */
[----:B------:R-:W-:Y:S01]  /*1330*/  IMAD.MOV.U32 R16, RZ, RZ, R17 ;  /* 0x000000ffff107224 */ /* 0x000fe200078e0011 */
[----:B------:R-:W-:Y:S01]  /*1340*/  MOV R17, R13 ;  /* 0x0000000d00117202 */ /* 0x000fe20000000f00 */
[----:B------:R-:W-:Y:S01]  /*1350*/  IMAD.MOV.U32 R11, RZ, RZ, R4 ;  /* 0x000000ffff0b7224 */ /* 0x000fe200078e0004 */
[----:B------:R-:W-:Y:S01]  /*1360*/  MOV R13, 0x1390 ;  /* 0x00001390000d7802 */ /* 0x000fe20000000f00 */
[----:B------:R-:W-:-:S07]  /*1370*/  IMAD.MOV.U32 R35, RZ, RZ, R38 ;  /* 0x000000ffff237224 */ /* 0x000fce00078e0026 */
[----:B------:R-:W-:Y:S05]  /*1380*/  CALL.REL.NOINC `($__internal_2_$__cuda_sm20_dsqrt_rn_f64_mediumpath_v1) ;  /* 0x0000001800847944 */ /* 0x000fea0003c00000 */
[----:B------:R-:W-:Y:S02]  /*1390*/  IMAD.MOV.U32 R32, RZ, RZ, R14 ;  /* 0x000000ffff207224 */ /* 0x000fe400078e000e */
[----:B------:R-:W-:-:S07]  /*13a0*/  IMAD.MOV.U32 R33, RZ, RZ, R15 ;  /* 0x000000ffff217224 */ /* 0x000fce00078e000f */
.L_x_30:
[----:B------:R-:W-:Y:S05]  /*13b0*/  BSYNC.RECONVERGENT B0 ;  /* 0x0000000000007941 */ /* 0x000fea0003800200 */
.L_x_29:
[----:B------:R-:W0:Y:S01]  /*13c0*/  MUFU.RCP64H R5, R33 ;  /* 0x0000002100057308 */ /* 0x000e220000001800 */
[----:B------:R-:W-:Y:S01]  /*13d0*/  MOV R4, 0x1 ;  /* 0x0000000100047802 */ /* 0x000fe20000000f00 */
[----:B------:R-:W-:Y:S01]  /*13e0*/  BSSY.RECONVERGENT B2, `(.L_x_31) ;  /* 0x0000015000027945 */ /* 0x000fe20003800200 */
[----:B------:R-:W-:-:S04]  /*13f0*/  FSETP.GEU.AND P1, PT, |R7|, 6.5827683646048100446e-37, PT ;  /* 0x036000000700780b */ /* 0x000fc80003f2e200 */
        /* <DEDUP_REMOVED lines=19> */
.L_x_32:
[----:B------:R-:W-:Y:S05]  /*1530*/  BSYNC.RECONVERGENT B2 ;  /* 0x0000000000027941 */ /* 0x000fea0003800200 */
.L_x_31:
        /* <DEDUP_REMOVED lines=23> */
.L_x_34:
[----:B------:R-:W-:Y:S05]  /*16b0*/  BSYNC.RECONVERGENT B2 ;  /* 0x0000000000027941 */ /* 0x000fea0003800200 */
.L_x_33:
        /* <DEDUP_REMOVED lines=21> */
[----:B------:R-:W-:-:S04]  /*1810*/  LOP3.LUT R13, R13, R12, RZ, 0x3c, !PT ;  /* 0x0000000c0d0d7212 */ /* 0x000fc800078e3cff */
[----:B------:R-:W-:-:S04]  /*1820*/  LOP3.LUT R12, R13, R12, RZ, 0x3c, !PT ;  /* 0x0000000c0d0c7212 */ /* 0x000fc800078e3cff */
[----:B------:R-:W-:-:S07]  /*1830*/  LOP3.LUT R13, R13, R12, RZ, 0x3c, !PT ;  /* 0x0000000c0d0d7212 */ /* 0x000fce00078e3cff */
.L_x_36:
[----:B------:R-:W-:Y:S05]  /*1840*/  BSYNC.RECONVERGENT B2 ;  /* 0x0000000000027941 */ /* 0x000fea0003800200 */
.L_x_35:
[----:B------:R-:W-:Y:S02]  /*1850*/  IMAD.U32 R16, RZ, RZ, UR16 ;  /* 0x00000010ff107e24 */ /* 0x000fe4000f8e00ff */
[----:B------:R-:W-:-:S05]  /*1860*/  IMAD.U32 R17, RZ, RZ, UR17 ;  /* 0x00000011ff117e24 */ /* 0x000fca000f8e00ff */
[----:B------:R-:W2:Y:S01]  /*1870*/  LDG.E.64 R14, desc[UR22][R16.64] ;  /* 0x00000016100e7981 */ /* 0x000ea2000c1e1b00 */
[----:B------:R-:W-:Y:S01]  /*1880*/  MOV R18, UR16 ;  /* 0x0000001000127c02 */ /* 0x000fe20008000f00 */
[----:B------:R-:W-:Y:S01]  /*1890*/  IMAD.U32 R19, RZ, RZ, UR17 ;  /* 0x00000011ff137e24 */ /* 0x000fe2000f8e00ff */
[----:B------:R-:W-:Y:S01]  /*18a0*/  MOV R31, UR13 ;  /* 0x0000000d001f7c02 */ /* 0x000fe20008000f00 */
[----:B------:R-:W-:Y:S01]  /*18b0*/  IMAD.U32 R30, RZ, RZ, UR12 ;  /* 0x0000000cff1e7e24 */ /* 0x000fe2000f8e00ff */
[----:B--2---:R-:W-:-:S07]  /*18c0*/  DFMA R14, R4, R2, R14 ;  /* 0x00000002040e722b */ /* 0x004fce000000000e */
[----:B------:R1:W-:Y:S04]  /*18d0*/  STG.E.64 desc[UR22][R18.64], R14 ;  /* 0x0000000e12007986 */ /* 0x0003e8000c101b16 */
[----:B------:R-:W2:Y:S01]  /*18e0*/  LDG.E.64 R4, desc[UR22][R30.64] ;  /* 0x000000161e047981 */ /* 0x000ea2000c1e1b00 */
[----:B------:R-:W-:Y:S01]  /*18f0*/  IMAD.U32 R32, RZ, RZ, UR12 ;  /* 0x0000000cff207e24 */ /* 0x000fe2000f8e00ff */
[----:B------:R-:W-:Y:S01]  /*1900*/  MOV R34, UR8 ;  /* 0x0000000800227c02 */ /* 0x000fe20008000f00 */
[----:B------:R-:W-:Y:S02]  /*1910*/  IMAD.U32 R33, RZ, RZ, UR13 ;  /* 0x0000000dff217e24 */ /* 0x000fe4000f8e00ff */
[----:B------:R-:W-:Y:S01]  /*1920*/  IMAD.U32 R35, RZ, RZ, UR9 ;  /* 0x00000009ff237e24 */ /* 0x000fe2000f8e00ff */
[----:B--2---:R-:W-:-:S07]  /*1930*/  DFMA R4, R6, R2, R4 ;  /* 0x000000020604722b */ /* 0x004fce0000000004 */
[----:B------:R1:W-:Y:S04]  /*1940*/  STG.E.64 desc[UR22][R32.64], R4 ;  /* 0x0000000420007986 */ /* 0x0003e8000c101b16 */
[----:B------:R-:W2:Y:S02]  /*1950*/  LDG.E.64 R6, desc[UR22][R34.64] ;  /* 0x0000001622067981 */ /* 0x000ea4000c1e1b00 */
[----:B--2---:R-:W-:Y:S01]  /*1960*/  DFMA R6, R12, R2, R6 ;  /* 0x000000020c06722b */ /* 0x004fe20000000006 */
[----:B------:R-:W-:Y:S01]  /*1970*/  IMAD.U32 R2, RZ, RZ, UR8 ;  /* 0x00000008ff027e24 */ /* 0x000fe2000f8e00ff */
[----:B------:R-:W-:-:S05]  /*1980*/  MOV R3, UR9 ;  /* 0x0000000900037c02 */ /* 0x000fca0008000f00 */
[----:B------:R1:W-:Y:S04]  /*1990*/  STG.E.64 desc[UR22][R2.64], R6 ;  /* 0x0000000602007986 */ /* 0x0003e8000c101b16 */
.L_x_26:
[----:B------:R-:W-:Y:S05]  /*19a0*/  BSYNC.RECONVERGENT B1 ;  /* 0x0000000000017941 */ /* 0x000fea0003800200 */
.L_x_25:
[----:B------:R-:W-:Y:S01]  /*19b0*/  UIADD3 UR6, UP0, UPT, UR6, 0x10, URZ ;  /* 0x0000001006067890 */ /* 0x000fe2000ff1e0ff */
[----:B------:R-:W-:Y:S01]  /*19c0*/  IADD3 R8, P0, PT, R8, -0x2, RZ ;  /* 0xfffffffe08087810 */ /* 0x000fe20007f1e0ff */
[----:B------:R-:W-:Y:S02]  /*19d0*/  UIADD3 UR4, UP2, UPT, UR4, 0x2, URZ ;  /* 0x0000000204047890 */ /* 0x000fe4000ff5e0ff */
[----:B------:R-:W-:Y:S01]  /*19e0*/  UIADD3.X UR7, UPT, UPT, URZ, UR7, URZ, UP0, !UPT ;  /* 0x00000007ff077290 */ /* 0x000fe200087fe4ff */
[----:B------:R-:W-:Y:S01]  /*19f0*/  IADD3.X R0, PT, PT, R0, -0x1, RZ, P0, !PT ;  /* 0xffffffff00007810 */ /* 0x000fe200007fe4ff */
[----:B------:R-:W-:Y:S02]  /*1a00*/  USHF.R.S32.HI UR21, URZ, 0x1f, UR20 ;  /* 0x0000001fff157899 */ /* 0x000fe40008011414 */
[----:B------:R-:W-:Y:S02]  /*1a10*/  UIADD3.X UR5, UPT, UPT, URZ, UR5, URZ, UP2, !UPT ;  /* 0x00000005ff057290 */ /* 0x000fe400097fe4ff */
[----:B------:R-:W-:-:S02]  /*1a20*/  UISETP.NE.U32.AND UP0, UPT, UR4, UR20, UPT ;  /* 0x000000140400728c */ /* 0x000fc4000bf05070 */
[----:B------:R-:W-:Y:S02]  /*1a30*/  UIADD3 UR8, UP3, UPT, UR8, 0x10, URZ ;  /* 0x0000001008087890 */ /* 0x000fe4000ff7e0ff */
[----:B------:R-:W-:Y:S02]  /*1a40*/  UISETP.NE.AND.EX UP0, UPT, UR5, UR21, UPT, UP0 ;  /* 0x000000150500728c */ /* 0x000fe4000bf05300 */
[----:B------:R-:W-:Y:S02]  /*1a50*/  UIADD3 UR10, UP4, UPT, UR10, 0x10, URZ ;  /* 0x000000100a0a7890 */ /* 0x000fe4000ff9e0ff */
[----:B------:R-:W-:Y:S02]  /*1a60*/  UIADD3 UR12, UP5, UPT, UR12, 0x10, URZ ;  /* 0x000000100c0c7890 */ /* 0x000fe4000ffbe0ff */
[----:B------:R-:W-:Y:S02]  /*1a70*/  UIADD3 UR14, UP6, UPT, UR14, 0x10, URZ ;  /* 0x000000100e0e7890 */ /* 0x000fe4000ffde0ff */
[----:B------:R-:W-:-:S02]  /*1a80*/  UIADD3 UR16, UP1, UPT, UR16, 0x10, URZ ;  /* 0x0000001010107890 */ /* 0x000fc4000ff3e0ff */
[----:B------:R-:W-:Y:S02]  /*1a90*/  UIADD3 UR18, UP2, UPT, UR18, 0x10, URZ ;  /* 0x0000001012127890 */ /* 0x000fe4000ff5e0ff */
[----:B------:R-:W-:Y:S02]  /*1aa0*/  UIADD3.X UR9, UPT, UPT, URZ, UR9, URZ, UP3, !UPT ;  /* 0x00000009ff097290 */ /* 0x000fe40009ffe4ff */
[----:B------:R-:W-:Y:S02]  /*1ab0*/  UIADD3.X UR11, UPT, UPT, URZ, UR11, URZ, UP4, !UPT ;  /* 0x0000000bff0b7290 */ /* 0x000fe4000a7fe4ff */
[----:B------:R-:W-:Y:S02]  /*1ac0*/  UIADD3.X UR13, UPT, UPT, URZ, UR13, URZ, UP5, !UPT ;  /* 0x0000000dff0d7290 */ /* 0x000fe4000affe4ff */
[----:B------:R-:W-:Y:S02]  /*1ad0*/  UIADD3.X UR15, UPT, UPT, URZ, UR15, URZ, UP6, !UPT ;  /* 0x0000000fff0f7290 */ /* 0x000fe4000b7fe4ff */
[----:B------:R-:W-:-:S02]  /*1ae0*/  UIADD3.X UR17, UPT, UPT, URZ, UR17, URZ, UP1, !UPT ;  /* 0x00000011ff117290 */ /* 0x000fc40008ffe4ff */
[----:B------:R-:W-:Y:S01]  /*1af0*/  UIADD3.X UR19, UPT, UPT, URZ, UR19, URZ, UP2, !UPT ;  /* 0x00000013ff137290 */ /* 0x000fe200097fe4ff */
[----:B------:R-:W-:Y:S11]  /*1b00*/  BRA.U UP0, `(.L_x_37) ;  /* 0xffffffe900047547 */ /* 0x000ff6000b83ffff */
[----:B------:R-:W-:Y:S01]  /*1b10*/  UMOV UR4, UR20 ;  /* 0x0000001400047c82 */ /* 0x000fe20008000000 */
[----:B------:R-:W-:-:S05]  /*1b20*/  UMOV UR5, UR21 ;  /* 0x0000001500057c82 */ /* 0x000fca0008000000 */
.L_x_12:
[----:B------:R-:W2:Y:S01]  /*1b30*/  LDC R0, c[0x0][0x3b8] ;  /* 0x0000ee00ff007b82 */ /* 0x000ea20000000800 */
[----:B------:R-:W-:-:S04]  /*1b40*/  ISETP.NE.U32.AND P0, PT, R10, UR4, PT ;  /* 0x000000040a007c0c */ /* 0x000fc8000bf05070 */
[----:B------:R-:W-:Y:S02]  /*1b50*/  ISETP.NE.AND.EX P0, PT, R9, UR5, PT, P0 ;  /* 0x0000000509007c0c */ /* 0x000fe4000bf05300 */
[----:B--2---:R-:W-:-:S04]  /*1b60*/  LOP3.LUT R0, R0, 0x1, RZ, 0xc0, !PT ;  /* 0x0000000100007812 */ /* 0x004fc800078ec0ff */
[----:B------:R-:W-:-:S13]  /*1b70*/  ISETP.NE.U32.OR P0, PT, R0, 0x1, !P0 ;  /* 0x000000010000780c */ /* 0x000fda0004705470 */
[----:B------:R-:W-:Y:S05]  /*1b80*/  @P0 EXIT ;  /* 0x000000000000094d */ /* 0x000fea0003800000 */
[----:B------:R-:W2:Y:S01]  /*1b90*/  LDCU.128 UR8, c[0x0][0x390] ;  /* 0x00007200ff0877ac */ /* 0x000ea20008000c00 */
[----:B01----:R-:W3:Y:S01]  /*1ba0*/  LDG.E.64 R4, desc[UR22][R24.64] ;  /* 0x0000001618047981 */ /* 0x003ee2000c1e1b00 */
[----:B------:R-:W0:Y:S03]  /*1bb0*/  LDCU.128 UR12, c[0x0][0x380] ;  /* 0x00007000ff0c77ac */ /* 0x000e260008000c00 */
[----:B------:R-:W4:Y:S01]  /*1bc0*/  LDG.E.64 R6, desc[UR22][R26.64] ;  /* 0x000000161a067981 */ /* 0x000f22000c1e1b00 */
[----:B------:R-:W-:-:S03]  /*1bd0*/  USHF.L.U32 UR16, UR4, 0x3, URZ ;  /* 0x0000000304107899 */ /* 0x000fc600080006ff */
[----:B------:R-:W5:Y:S01]  /*1be0*/  LDG.E.64 R22, desc[UR22][R22.64] ;  /* 0x0000001616167981 */ /* 0x000f62000c1e1b00 */
[----:B------:R-:W-:-:S03]  /*1bf0*/  USHF.L.U64.HI UR7, UR4, 0x3, UR5 ;  /* 0x0000000304077899 */ /* 0x000fc60008010205 */
[----:B------:R-:W5:Y:S01]  /*1c00*/  LDG.E.64 R20, desc[UR22][R20.64] ;  /* 0x0000001614147981 */ /* 0x000f62000c1e1b00 */
[----:B--2---:R-:W-:-:S04]  /*1c10*/  UIADD3 UR4, UP0, UPT, UR16, UR8, URZ ;  /* 0x0000000810047290 */ /* 0x004fc8000ff1e0ff */
[----:B------:R-:W-:Y:S02]  /*1c20*/  UIADD3.X UR5, UPT, UPT, UR7, UR9, URZ, UP0, !UPT ;  /* 0x0000000907057290 */ /* 0x000fe400087fe4ff */
[----:B0-----:R-:W-:Y:S01]  /*1c30*/  UIADD3 UR6, UP0, UPT, UR16, UR14, URZ ;  /* 0x0000000e10067290 */ /* 0x001fe2000ff1e0ff */
[----:B------:R-:W-:-:S03]  /*1c40*/  IMAD.U32 R8, RZ, RZ, UR4 ;  /* 0x00000004ff087e24 */ /* 0x000fc6000f8e00ff */
[----:B------:R-:W-:Y:S01]  /*1c50*/  IMAD.U32 R9, RZ, RZ, UR5 ;  /* 0x00000005ff097e24 */ /* 0x000fe2000f8e00ff */
[----:B------:R-:W-:Y:S02]  /*1c60*/  UIADD3.X UR5, UPT, UPT, UR7, UR15, URZ, UP0, !UPT ;  /* 0x0000000f07057290 */ /* 0x000fe400087fe4ff */
[----:B------:R-:W-:Y:S01]  /*1c70*/  UIADD3 UR4, UP0, UPT, UR16, UR10, URZ ;  /* 0x0000000a10047290 */ /* 0x000fe2000ff1e0ff */
[----:B------:R-:W-:Y:S02]  /*1c80*/  MOV R2, UR6 ;  /* 0x0000000600027c02 */ /* 0x000fe40008000f00 */
[----:B------:R-:W3:Y:S01]  /*1c90*/  LDG.E.64 R8, desc[UR22][R8.64] ;  /* 0x0000001608087981 */ /* 0x000ee2000c1e1b00 */
[----:B------:R-:W-:Y:S01]  /*1ca0*/  IMAD.U32 R3, RZ, RZ, UR5 ;  /* 0x00000005ff037e24 */ /* 0x000fe2000f8e00ff */
[----:B------:R-:W-:Y:S01]  /*1cb0*/  UIADD3.X UR5, UPT, UPT, UR7, UR11, URZ, UP0, !UPT ;  /* 0x0000000b07057290 */ /* 0x000fe200087fe4ff */
[----:B------:R-:W-:-:S04]  /*1cc0*/  IMAD.U32 R10, RZ, RZ, UR4 ;  /* 0x00000004ff0a7e24 */ /* 0x000fc8000f8e00ff */
[----:B------:R-:W4:Y:S01]  /*1cd0*/  LDG.E.64 R2, desc[UR22][R2.64] ;  /* 0x0000001602027981 */ /* 0x000f22000c1e1b00 */
[----:B------:R-:W-:-:S06]  /*1ce0*/  MOV R11, UR5 ;  /* 0x00000005000b7c02 */ /* 0x000fcc0008000f00 */
[----:B------:R-:W5:Y:S01]  /*1cf0*/  LDG.E.64 R10, desc[UR22][R10.64] ;  /* 0x000000160a0a7981 */ /* 0x000f62000c1e1b00 */
[----:B------:R-:W-:-:S04]  /*1d00*/  UIADD3 UR4, UP0, UPT, UR16, UR12, URZ ;  /* 0x0000000c10047290 */ /* 0x000fc8000ff1e0ff */
[----:B------:R-:W-:Y:S02]  /*1d10*/  UIADD3.X UR5, UPT, UPT, UR7, UR13, URZ, UP0, !UPT ;  /* 0x0000000d07057290 */ /* 0x000fe400087fe4ff */
[----:B------:R-:W-:-:S04]  /*1d20*/  IMAD.U32 R12, RZ, RZ, UR4 ;  /* 0x00000004ff0c7e24 */ /* 0x000fc8000f8e00ff */
[----:B------:R-:W-:-:S06]  /*1d30*/  IMAD.U32 R13, RZ, RZ, UR5 ;  /* 0x00000005ff0d7e24 */ /* 0x000fcc000f8e00ff */
[----:B------:R-:W2:Y:S01]  /*1d40*/  LDG.E.64 R12, desc[UR22][R12.64] ;  /* 0x000000160c0c7981 */ /* 0x000ea2000c1e1b00 */
[----:B------:R-:W-:Y:S01]  /*1d50*/  UMOV UR4, 0x9999999a ;  /* 0x9999999a00047882 */ /* 0x000fe20000000000 */
[----:B------:R-:W-:Y:S01]  /*1d60*/  UMOV UR5, 0x3fb99999 ;  /* 0x3fb9999900057882 */ /* 0x000fe20000000000 */
[----:B------:R-:W-:Y:S01]  /*1d70*/  BSSY.RECONVERGENT B1, `(.L_x_38) ;  /* 0x0000020000017945 */ /* 0x000fe20003800200 */
[----:B---3--:R-:W-:Y:S02]  /*1d80*/  DADD R4, R4, -R8 ;  /* 0x0000000004047229 */ /* 0x008fe40000000808 */
[----:B----4-:R-:W-:-:S06]  /*1d90*/  DADD R6, R6, -R2 ;  /* 0x0000000006067229 */ /* 0x010fcc0000000802 */
[----:B------:R-:W-:Y:S02]  /*1da0*/  DMUL R8, R4, R4 ;  /* 0x0000000404087228 */ /* 0x000fe40000000000 */
[----:B-----5:R-:W-:-:S06]  /*1db0*/  DADD R2, R22, -R10 ;  /* 0x0000000016027229 */ /* 0x020fcc000000080a */
[----:B------:R-:W-:-:S08]  /*1dc0*/  DFMA R8, R6, R6, R8 ;  /* 0x000000060608722b */ /* 0x000fd00000000008 */
[----:B------:R-:W-:-:S08]  /*1dd0*/  DFMA R18, R2, R2, R8 ;  /* 0x000000020212722b */ /* 0x000fd00000000008 */
[----:B------:R-:W-:-:S06]  /*1de0*/  DADD R10, R18, UR4 ;  /* 0x00000004120a7e29 */ /* 0x000fcc0008000000 */
[----:B------:R-:W0:Y:S01]  /*1df0*/  MUFU.RCP64H R9, R11 ;  /* 0x0000000b00097308 */ /* 0x000e220000001800 */
[----:B------:R-:W-:-:S06]  /*1e00*/  MOV R8, 0x1 ;  /* 0x0000000100087802 */ /* 0x000fcc0000000f00 */
[----:B0-----:R-:W-:-:S08]  /*1e10*/  DFMA R14, -R10, R8, 1 ;  /* 0x3ff000000a0e742b */ /* 0x001fd00000000108 */
[----:B------:R-:W-:-:S08]  /*1e20*/  DFMA R14, R14, R14, R14 ;  /* 0x0000000e0e0e722b */ /* 0x000fd0000000000e */
[----:B------:R-:W-:Y:S02]  /*1e30*/  DFMA R14, R8, R14, R8 ;  /* 0x0000000e080e722b */ /* 0x000fe40000000008 */
[----:B------:R-:W-:-:S06]  /*1e40*/  DMUL R20, R28, R20 ;  /* 0x000000141c147228 */ /* 0x000fcc0000000000 */
[----:B------:R-:W-:Y:S02]  /*1e50*/  DFMA R8, -R10, R14, 1 ;  /* 0x3ff000000a08742b */ /* 0x000fe4000000010e */
[----:B--2---:R-:W-:-:S06]  /*1e60*/  DMUL R20, R20, R12 ;  /* 0x0000000c14147228 */ /* 0x004fcc0000000000 */
        /* <DEDUP_REMOVED lines=16> */
.L_x_39:
[----:B------:R-:W-:Y:S05]  /*1f70*/  BSYNC.RECONVERGENT B1 ;  /* 0x0000000000017941 */ /* 0x000fea0003800200 */
.L_x_38:
        /* <DEDUP_REMOVED lines=12> */
[----:B------:R-:W-:Y:S02]  /*2040*/  VIADD R17, R13, 0xfff00000 ;  /* 0xfff000000d117836 */ /* 0x000fe40000000000 */
[----:B------:R-:W-:-:S04]  /*2050*/  IMAD.MOV.U32 R16, RZ, RZ, R12 ;  /* 0x000000ffff107224 */ /* 0x000fc800078e000c */
[----:B------:R-:W-:-:S08]  /*2060*/  DFMA R34, R22, -R22, R18 ;  /* 0x800000161622722b */ /* 0x000fd00000000012 */
[----:B------:R-:W-:Y:S01]  /*2070*/  DFMA R20, R34, R16, R22 ;  /* 0x000000102214722b */ /* 0x000fe20000000016 */
[----:B------:R-:W-:Y:S10]  /*2080*/  @!P0 BRA `(.L_x_41) ;  /* 0x0000000000288947 */ /* 0x000ff40003800000 */
        /* <DEDUP_REMOVED lines=8> */
[----:B------:R-:W-:Y:S01]  /*2110*/  MOV R20, R14 ;  /* 0x0000000e00147202 */ /* 0x000fe20000000f00 */
[----:B------:R-:W-:-:S07]  /*2120*/  IMAD.MOV.U32 R21, RZ, RZ, R15 ;  /* 0x000000ffff157224 */ /* 0x000fce00078e000f */
.L_x_41:
[----:B------:R-:W-:Y:S05]  /*2130*/  BSYNC.RECONVERGENT B0 ;  /* 0x0000000000007941 */ /* 0x000fea0003800200 */
.L_x_40:
        /* <DEDUP_REMOVED lines=23> */
.L_x_43:
[----:B------:R-:W-:Y:S05]  /*22b0*/  BSYNC.RECONVERGENT B1 ;  /* 0x0000000000017941 */ /* 0x000fea0003800200 */
.L_x_42:
        /* <DEDUP_REMOVED lines=23> */
.L_x_45:
[----:B------:R-:W-:Y:S05]  /*2430*/  BSYNC.RECONVERGENT B1 ;  /* 0x0000000000017941 */ /* 0x000fea0003800200 */
.L_x_44:
        /* <DEDUP_REMOVED lines=23> */
.L_x_47:
[----:B------:R-:W-:Y:S05]  /*25b0*/  BSYNC.RECONVERGENT B1 ;  /* 0x0000000000017941 */ /* 0x000fea0003800200 */
.L_x_46:
[----:B------:R-:W0:Y:S02]  /*25c0*/  LDCU.128 UR8, c[0x0][0x3a0] ;  /* 0x00007400ff0877ac */ /* 0x000e240008000c00 */
[----:B0-----:R-:W-:-:S04]  /*25d0*/  UIADD3 UR4, UP0, UPT, UR16, UR8, URZ ;  /* 0x0000000810047290 */ /* 0x001fc8000ff1e0ff */
[----:B------:R-:W-:Y:S02]  /*25e0*/  UIADD3.X UR5, UPT, UPT, UR7, UR9, URZ, UP0, !UPT ;  /* 0x0000000907057290 */ /* 0x000fe400087fe4ff */
[----:B------:R-:W-:-:S04]  /*25f0*/  IMAD.U32 R2, RZ, RZ, UR4 ;  /* 0x00000004ff027e24 */ /* 0x000fc8000f8e00ff */
[----:B------:R-:W-:-:S05]  /*2600*/  MOV R3, UR5 ;  /* 0x0000000500037c02 */ /* 0x000fca0008000f00 */
[----:B------:R-:W2:Y:S01]  /*2610*/  LDG.E.64 R10, desc[UR22][R2.64] ;  /* 0x00000016020a7981 */ /* 0x000ea2000c1e1b00 */
[----:B------:R-:W-:-:S04]  /*2620*/  UIADD3 UR4, UP0, UPT, UR16, UR10, URZ ;  /* 0x0000000a10047290 */ /* 0x000fc8000ff1e0ff */
[----:B------:R-:W-:Y:S02]  /*2630*/  UIADD3.X UR5, UPT, UPT, UR7, UR11, URZ, UP0, !UPT ;  /* 0x0000000b07057290 */ /* 0x000fe400087fe4ff */
[----:B------:R-:W-:-:S04]  /*2640*/  IMAD.U32 R12, RZ, RZ, UR4 ;  /* 0x00000004ff0c7e24 */ /* 0x000fc8000f8e00ff */
[----:B------:R-:W-:-:S05]  /*2650*/  IMAD.U32 R13, RZ, RZ, UR5 ;  /* 0x00000005ff0d7e24 */ /* 0x000fca000f8e00ff */
[----:B------:R-:W0:Y:S01]  /*2660*/  LDCU.64 UR4, c[0x0][0x3b0] ;  /* 0x00007600ff0477ac */ /* 0x000e220008000a00 */
[----:B--2---:R-:W-:-:S07]  /*2670*/  DFMA R10, R18, R8, R10 ;  /* 0x00000008120a722b */ /* 0x004fce000000000a */
[----:B------:R-:W-:Y:S04]  /*2680*/  STG.E.64 desc[UR22][R2.64], R10 ;  /* 0x0000000a02007986 */ /* 0x000fe8000c101b16 */
[----:B------:R-:W2:Y:S01]  /*2690*/  LDG.E.64 R14, desc[UR22][R12.64] ;  /* 0x000000160c0e7981 */ /* 0x000ea2000c1e1b00 */
[----:B0-----:R-:W-:-:S04]  /*26a0*/  UIADD3 UR4, UP0, UPT, UR16, UR4, URZ ;  /* 0x0000000410047290 */ /* 0x001fc8000ff1e0ff */
[----:B------:R-:W-:Y:S02]  /*26b0*/  UIADD3.X UR5, UPT, UPT, UR7, UR5, URZ, UP0, !UPT ;  /* 0x0000000507057290 */ /* 0x000fe400087fe4ff */
[----:B------:R-:W-:-:S04]  /*26c0*/  MOV R16, UR4 ;  /* 0x0000000400107c02 */ /* 0x000fc80008000f00 */
[----:B------:R-:W-:Y:S01]  /*26d0*/  IMAD.U32 R17, RZ, RZ, UR5 ;  /* 0x00000005ff117e24 */ /* 0x000fe2000f8e00ff */
[----:B--2---:R-:W-:-:S07]  /*26e0*/  DFMA R14, R6, R8, R14 ;  /* 0x00000008060e722b */ /* 0x004fce000000000e */
[----:B------:R-:W-:Y:S04]  /*26f0*/  STG.E.64 desc[UR22][R12.64], R14 ;  /* 0x0000000e0c007986 */ /* 0x000fe8000c101b16 */
[----:B------:R-:W2:Y:S02]  /*2700*/  LDG.E.64 R6, desc[UR22][R16.64] ;  /* 0x0000001610067981 */ /* 0x000ea4000c1e1b00 */
[----:B--2---:R-:W-:-:S07]  /*2710*/  DFMA R6, R4, R8, R6 ;  /* 0x000000080406722b */ /* 0x004fce0000000006 */
[----:B------:R-:W-:Y:S01]  /*2720*/  STG.E.64 desc[UR22][R16.64], R6 ;  /* 0x0000000610007986 */ /* 0x000fe2000c101b16 */
[----:B------:R-:W-:Y:S05]  /*2730*/  EXIT ;  /* 0x000000000000794d */ /* 0x000fea0003800000 */
        .weak           $__internal_1_$__cuda_sm20_div_rn_f64_full
        .type           $__internal_1_$__cuda_sm20_div_rn_f64_full,@function
        .size           $__internal_1_$__cuda_sm20_div_rn_f64_full,($__internal_2_$__cuda_sm20_dsqrt_rn_f64_mediumpath_v1 - $__internal_1_$__cuda_sm20_div_rn_f64_full)
$__internal_1_$__cuda_sm20_div_rn_f64_full:
[C---:B------:R-:W-:Y:S01]  /*2740*/  FSETP.GEU.AND P0, PT, |R13|.reuse, 1.469367938527859385e-39, PT ;  /* 0x001000000d00780b */ /* 0x040fe20003f0e200 */
[--C-:B------:R-:W-:Y:S01]  /*2750*/  IMAD.MOV.U32 R34, RZ, RZ, R14.reuse ;  /* 0x000000ffff227224 */ /* 0x100fe200078e000e */
[----:B------:R-:W-:Y:S01]  /*2760*/  MOV R35, R13 ;  /* 0x0000000d00237202 */ /* 0x000fe20000000f00 */
[----:B------:R-:W-:Y:S01]  /*2770*/  IMAD.MOV.U32 R36, RZ, RZ, R14 ;  /* 0x000000ffff247224 */ /* 0x000fe200078e000e */
[----:B------:R-:W-:Y:S01]  /*2780*/  LOP3.LUT R16, R13, 0x800fffff, RZ, 0xc0, !PT ;  /* 0x800fffff0d107812 */ /* 0x000fe200078ec0ff */
[----:B------:R-:W-:Y:S01]  /*2790*/  IMAD.MOV.U32 R38, RZ, RZ, R12 ;  /* 0x000000ffff267224 */ /* 0x000fe200078e000c */
[----:B------:R-:W-:Y:S01]  /*27a0*/  MOV R39, R15 ;  /* 0x0000000f00277202 */ /* 0x000fe20000000f00 */
[----:B------:R-:W-:Y:S01]  /*27b0*/  BSSY.RECONVERGENT B0, `(.L_x_48) ;  /* 0x0000059000007945 */ /* 0x000fe20003800200 */
[----:B------:R-:W-:Y:S01]  /*27c0*/  LOP3.LUT R37, R16, 0x3ff00000, RZ, 0xfc, !PT ;  /* 0x3ff0000010257812 */ /* 0x000fe200078efcff */
[----:B------:R-:W-:Y:S01]  /*27d0*/  IMAD.MOV.U32 R16, RZ, RZ, 0x1 ;  /* 0x00000001ff107424 */ /* 0x000fe200078e00ff */
[----:B------:R-:W-:-:S02]  /*27e0*/  FSETP.GEU.AND P2, PT, |R39|, 1.469367938527859385e-39, PT ;  /* 0x001000002700780b */ /* 0x000fc40003f4e200 */
[----:B------:R-:W-:Y:S01]  /*27f0*/  LOP3.LUT R12, R39, 0x7ff00000, RZ, 0xc0, !PT ;  /* 0x7ff00000270c7812 */ /* 0x000fe200078ec0ff */
[----:B------:R-:W-:Y:S01]  /*2800*/  @!P0 DMUL R36, R34, 8.98846567431157953865e+307 ;  /* 0x7fe0000022248828 */ /* 0x000fe20000000000 */
[----:B------:R-:W-:Y:S01]  /*2810*/  LOP3.LUT R14, R13, 0x7ff00000, RZ, 0xc0, !PT ;  /* 0x7ff000000d0e7812 */ /* 0x000fe200078ec0ff */
[----:B------:R-:W-:Y:S01]  /*2820*/  IMAD.MOV.U32 R13, RZ, RZ, 0x1ca00000 ;  /* 0x1ca00000ff0d7424 */ /* 0x000fe200078e00ff */
[----:B------:R-:W-:Y:S02]  /*2830*/  MOV R40, R38 ;  /* 0x0000002600287202 */ /* 0x000fe40000000f00 */
[----:B------:R-:W-:Y:S01]  /*2840*/  ISETP.GE.U32.AND P1, PT, R12, R14, PT ;  /* 0x0000000e0c00720c */ /* 0x000fe20003f26070 */
[----:B------:R-:W0:Y:S04]  /*2850*/  MUFU.RCP64H R17, R37 ;  /* 0x0000002500117308 */ /* 0x000e280000001800 */
[----:B------:R-:W-:Y:S01]  /*2860*/  @!P2 LOP3.LUT R15, R35, 0x7ff00000, RZ, 0xc0, !PT ;  /* 0x7ff00000230fa812 */ /* 0x000fe200078ec0ff */
[----:B------:R-:W-:Y:S01]  /*2870*/  @!P2 IMAD.MOV.U32 R42, RZ, RZ, RZ ;  /* 0x000000ffff2aa224 */ /* 0x000fe200078e00ff */
[----:B------:R-:W-:-:S02]  /*2880*/  @!P0 LOP3.LUT R14, R37, 0x7ff00000, RZ, 0xc0, !PT ;  /* 0x7ff00000250e8812 */ /* 0x000fc400078ec0ff */
[----:B------:R-:W-:-:S04]  /*2890*/  @!P2 ISETP.GE.U32.AND P3, PT, R12, R15, PT ;  /* 0x0000000f0c00a20c */ /* 0x000fc80003f66070 */
[----:B------:R-:W-:-:S04]  /*28a0*/  @!P2 SEL R15, R13, 0x63400000, !P3 ;  /* 0x634000000d0fa807 */ /* 0x000fc80005800000 */
[----:B------:R-:W-:Y:S01]  /*28b0*/  @!P2 LOP3.LUT R15, R15, 0x80000000, R39, 0xf8, !PT ;  /* 0x800000000f0fa812 */ /* 0x000fe200078ef827 */
[----:B0-----:R-:W-:-:S03]  /*28c0*/  DFMA R44, R16, -R36, 1 ;  /* 0x3ff00000102c742b */ /* 0x001fc60000000824 */
[----:B------:R-:W-:Y:S01]  /*28d0*/  @!P2 LOP3.LUT R43, R15, 0x100000, RZ, 0xfc, !PT ;  /* 0x001000000f2ba812 */ /* 0x000fe200078efcff */
[----:B------:R-:W-:-:S04]  /*28e0*/  IMAD.MOV.U32 R15, RZ, RZ, R12 ;  /* 0x000000ffff0f7224 */ /* 0x000fc800078e000c */
[----:B------:R-:W-:-:S08]  /*28f0*/  DFMA R44, R44, R44, R44 ;  /* 0x0000002c2c2c722b */ /* 0x000fd0000000002c */
[----:B------:R-:W-:Y:S01]  /*2900*/  DFMA R44, R16, R44, R16 ;  /* 0x0000002c102c722b */ /* 0x000fe20000000010 */
[----:B------:R-:W-:-:S04]  /*2910*/  SEL R16, R13, 0x63400000, !P1 ;  /* 0x634000000d107807 */ /* 0x000fc80004800000 */
[----:B------:R-:W-:-:S03]  /*2920*/  LOP3.LUT R41, R16, 0x800fffff, R39, 0xf8, !PT ;  /* 0x800fffff10297812 */ /* 0x000fc600078ef827 */
[----:B------:R-:W-:-:S03]  /*2930*/  DFMA R16, R44, -R36, 1 ;  /* 0x3ff000002c10742b */ /* 0x000fc60000000824 */
[----:B------:R-:W-:-:S05]  /*2940*/  @!P2 DFMA R40, R40, 2, -R42 ;  /* 0x400000002828a82b */ /* 0x000fca000000082a */
[----:B------:R-:W-:-:S05]  /*2950*/  DFMA R44, R44, R16, R44 ;  /* 0x000000102c2c722b */ /* 0x000fca000000002c */
[----:B------:R-:W-:-:S03]  /*2960*/  @!P2 LOP3.LUT R15, R41, 0x7ff00000, RZ, 0xc0, !PT ;  /* 0x7ff00000290fa812 */ /* 0x000fc600078ec0ff */
[----:B------:R-:W-:Y:S01]  /*2970*/  DMUL R42, R44, R40 ;  /* 0x000000282c2a7228 */ /* 0x000fe20000000000 */
[----:B------:R-:W-:-:S04]  /*2980*/  IADD3 R16, PT, PT, R15, -0x1, RZ ;  /* 0xffffffff0f107810 */ /* 0x000fc80007ffe0ff */
[----:B------:R-:W-:Y:S01]  /*2990*/  ISETP.GT.U32.AND P0, PT, R16, 0x7feffffe, PT ;  /* 0x7feffffe1000780c */ /* 0x000fe20003f04070 */
[----:B------:R-:W-:Y:S02]  /*29a0*/  VIADD R16, R14, 0xffffffff ;  /* 0xffffffff0e107836 */ /* 0x000fe40000000000 */
[----:B------:R-:W-:-:S03]  /*29b0*/  DFMA R46, R42, -R36, R40 ;  /* 0x800000242a2e722b */ /* 0x000fc60000000028 */
[----:B------:R-:W-:-:S05]  /*29c0*/  ISETP.GT.U32.OR P0, PT, R16, 0x7feffffe, P0 ;  /* 0x7feffffe1000780c */ /* 0x000fca0000704470 */
[----:B------:R-:W-:-:S08]  /*29d0*/  DFMA R16, R44, R46, R42 ;  /* 0x0000002e2c10722b */ /* 0x000fd0000000002a */
[----:B------:R-:W-:Y:S05]  /*29e0*/  @P0 BRA `(.L_x_49) ;  /* 0x0000000000740947 */ /* 0x000fea0003800000 */
[----:B------:R-:W-:-:S04]  /*29f0*/  LOP3.LUT R14, R35, 0x7ff00000, RZ, 0xc0, !PT ;  /* 0x7ff00000230e7812 */ /* 0x000fc800078ec0ff */
[CC--:B------:R-:W-:Y:S02]  /*2a00*/  VIADDMNMX R15, R12.reuse, -R14.reuse, 0xb9600000, !PT ;  /* 0xb96000000c0f7446 */ /* 0x0c0fe4000780090e */
[----:B------:R-:W-:Y:S01]  /*2a10*/  ISETP.GE.U32.AND P0, PT, R12, R14, PT ;  /* 0x0000000e0c00720c */ /* 0x000fe20003f06070 */
[----:B------:R-:W-:Y:S01]  /*2a20*/  IMAD.MOV.U32 R14, RZ, RZ, RZ ;  /* 0x000000ffff0e7224 */ /* 0x000fe200078e00ff */
[----:B------:R-:W-:Y:S02]  /*2a30*/  VIMNMX R15, PT, PT, R15, 0x46a00000, PT ;  /* 0x46a000000f0f7848 */ /* 0x000fe40003fe0100 */
[----:B------:R-:W-:-:S05]  /*2a40*/  SEL R13, R13, 0x63400000, !P0 ;  /* 0x634000000d0d7807 */ /* 0x000fca0004000000 */
[----:B------:R-:W-:-:S05]  /*2a50*/  IMAD.IADD R13, R15, 0x1, -R13 ;  /* 0x000000010f0d7824 */ /* 0x000fca00078e0a0d */
[----:B------:R-:W-:-:S06]  /*2a60*/  IADD3 R15, PT, PT, R13, 0x7fe00000, RZ ;  /* 0x7fe000000d0f7810 */ /* 0x000fcc0007ffe0ff */
[----:B------:R-:W-:-:S10]  /*2a70*/  DMUL R42, R16, R14 ;  /* 0x0000000e102a7228 */ /* 0x000fd40000000000 */
[----:B------:R-:W-:-:S13]  /*2a80*/  FSETP.GTU.AND P0, PT, |R43|, 1.469367938527859385e-39, PT ;  /* 0x001000002b00780b */ /* 0x000fda0003f0c200 */
[----:B------:R-:W-:Y:S05]  /*2a90*/  @P0 BRA `(.L_x_50) ;  /* 0x0000000000a80947 */ /* 0x000fea0003800000 */
[----:B------:R-:W-:-:S06]  /*2aa0*/  DFMA R36, R16, -R36, R40 ;  /* 0x800000241024722b */ /* 0x000fcc0000000028 */
[----:B------:R-:W-:-:S04]  /*2ab0*/  IMAD.MOV.U32 R36, RZ, RZ, RZ ;  /* 0x000000ffff247224 */ /* 0x000fc800078e00ff */
[C---:B------:R-:W-:Y:S02]  /*2ac0*/  FSETP.NEU.AND P0, PT, R37.reuse, RZ, PT ;  /* 0x000000ff2500720b */ /* 0x040fe40003f0d000 */
[----:B------:R-:W-:-:S04]  /*2ad0*/  LOP3.LUT R34, R37, 0x80000000, R35, 0x48, !PT ;  /* 0x8000000025227812 */ /* 0x000fc800078e4823 */
[----:B------:R-:W-:-:S07]  /*2ae0*/  LOP3.LUT R37, R34, R15, RZ, 0xfc, !PT ;  /* 0x0000000f22257212 */ /* 0x000fce00078efcff */
[----:B------:R-:W-:Y:S05]  /*2af0*/  @!P0 BRA `(.L_x_50) ;  /* 0x0000000000908947 */ /* 0x000fea0003800000 */
[C---:B------:R-:W-:Y:S01]  /*2b00*/  IADD3 R15, PT, PT, -R13.reuse, RZ, RZ ;  /* 0x000000ff0d0f7210 */ /* 0x040fe20007ffe1ff */
[----:B------:R-:W-:Y:S01]  /*2b10*/  IMAD.MOV.U32 R14, RZ, RZ, RZ ;  /* 0x000000ffff0e7224 */ /* 0x000fe200078e00ff */
[----:B------:R-:W-:-:S05]  /*2b20*/  IADD3 R13, PT, PT, -R13, -0x43300000, RZ ;  /* 0xbcd000000d0d7810 */ /* 0x000fca0007ffe1ff */
[----:B------:R-:W-:Y:S02]  /*2b30*/  DFMA R14, R42, -R14, R16 ;  /* 0x8000000e2a0e722b */ /* 0x000fe40000000010 */
[----:B------:R-:W-:-:S08]  /*2b40*/  DMUL.RP R16, R16, R36 ;  /* 0x0000002410107228 */ /* 0x000fd00000008000 */
[----:B------:R-:W-:Y:S02]  /*2b50*/  FSETP.NEU.AND P0, PT, |R15|, R13, PT ;  /* 0x0000000d0f00720b */ /* 0x000fe40003f0d200 */
[----:B------:R-:W-:Y:S02]  /*2b60*/  LOP3.LUT R34, R17, R34, RZ, 0x3c, !PT ;  /* 0x0000002211227212 */ /* 0x000fe400078e3cff */
[----:B------:R-:W-:Y:S02]  /*2b70*/  FSEL R12, R16, R42, !P0 ;  /* 0x0000002a100c7208 */ /* 0x000fe40004000000 */
[----:B------:R-:W-:-:S03]  /*2b80*/  FSEL R34, R34, R43, !P0 ;  /* 0x0000002b22227208 */ /* 0x000fc60004000000 */
[----:B------:R-:W-:Y:S01]  /*2b90*/  IMAD.MOV.U32 R42, RZ, RZ, R12 ;  /* 0x000000ffff2a7224 */ /* 0x000fe200078e000c */
[----:B------:R-:W-:Y:S01]  /*2ba0*/  MOV R43, R34 ;  /* 0x00000022002b7202 */ /* 0x000fe20000000f00 */
[----:B------:R-:W-:Y:S06]  /*2bb0*/  BRA `(.L_x_50) ;  /* 0x0000000000607947 */ /* 0x000fec0003800000 */
.L_x_49:
        /* <DEDUP_REMOVED lines=11> */
[----:B------:R-:W-:Y:S01]  /*2c70*/  @P0 LOP3.LUT R12, R34, 0x7ff00000, RZ, 0xfc, !PT ;  /* 0x7ff00000220c0812 */ /* 0x000fe200078efcff */
[----:B------:R-:W-:Y:S01]  /*2c80*/  @!P0 IMAD.MOV.U32 R43, RZ, RZ, R34 ;  /* 0x000000ffff2b8224 */ /* 0x000fe200078e0022 */
[----:B------:R-:W-:Y:S01]  /*2c90*/  @!P0 MOV R42, RZ ;  /* 0x000000ff002a8202 */ /* 0x000fe20000000f00 */
[----:B------:R-:W-:Y:S01]  /*2ca0*/  @P0 IMAD.MOV.U32 R42, RZ, RZ, RZ ;  /* 0x000000ffff2a0224 */ /* 0x000fe200078e00ff */
[----:B------:R-:W-:Y:S01]  /*2cb0*/  @P0 MOV R43, R12 ;  /* 0x0000000c002b0202 */ /* 0x000fe20000000f00 */
[----:B------:R-:W-:Y:S06]  /*2cc0*/  BRA `(.L_x_50) ;  /* 0x00000000001c7947 */ /* 0x000fec0003800000 */
.L_x_52:
[----:B------:R-:W-:Y:S01]  /*2cd0*/  LOP3.LUT R12, R35, 0x80000, RZ, 0xfc, !PT ;  /* 0x00080000230c7812 */ /* 0x000fe200078efcff */
[----:B------:R-:W-:-:S04]  /*2ce0*/  IMAD.MOV.U32 R42, RZ, RZ, R34 ;  /* 0x000000ffff2a7224 */ /* 0x000fc800078e0022 */
[----:B------:R-:W-:Y:S01]  /*2cf0*/  IMAD.MOV.U32 R43, RZ, RZ, R12 ;  /* 0x000000ffff2b7224 */ /* 0x000fe200078e000c */
[----:B------:R-:W-:Y:S06]  /*2d00*/  BRA `(.L_x_50) ;  /* 0x00000000000c7947 */ /* 0x000fec0003800000 */
.L_x_51:
[----:B------:R-:W-:Y:S02]  /*2d10*/  LOP3.LUT R12, R39, 0x80000, RZ, 0xfc, !PT ;  /* 0x00080000270c7812 */ /* 0x000fe400078efcff */
[----:B------:R-:W-:-:S03]  /*2d20*/  MOV R42, R38 ;  /* 0x00000026002a7202 */ /* 0x000fc60000000f00 */
[----:B------:R-:W-:-:S07]  /*2d30*/  IMAD.MOV.U32 R43, RZ, RZ, R12 ;  /* 0x000000ffff2b7224 */ /* 0x000fce00078e000c */
.L_x_50:
[----:B------:R-:W-:Y:S05]  /*2d40*/  BSYNC.RECONVERGENT B0 ;  /* 0x0000000000007941 */ /* 0x000fea0003800200 */
.L_x_48:
[----:B------:R-:W-:Y:S01]  /*2d50*/  IMAD.MOV.U32 R14, RZ, RZ, R11 ;  /* 0x000000ffff0e7224 */ /* 0x000fe200078e000b */
[----:B------:R-:W-:Y:S01]  /*2d60*/  MOV R12, R43 ;  /* 0x0000002b000c7202 */ /* 0x000fe20000000f00 */
[----:B------:R-:W-:Y:S02]  /*2d70*/  IMAD.MOV.U32 R15, RZ, RZ, 0x0 ;  /* 0x00000000ff0f7424 */ /* 0x000fe400078e00ff */
[----:B------:R-:W-:Y:S02]  /*2d80*/  IMAD.MOV.U32 R13, RZ, RZ, R42 ;  /* 0x000000ffff0d7224 */ /* 0x000fe400078e002a */
[----:B------:R-:W-:Y:S05]  /*2d90*/  RET.REL.NODEC R14 `(_Z12update_forcePdS_S_S_S_S_S_i) ;  /* 0xffffffd00e987950 */ /* 0x000fea0003c3ffff */
        .weak           $__internal_2_$__cuda_sm20_dsqrt_rn_f64_mediumpath_v1
        .type           $__internal_2_$__cuda_sm20_dsqrt_rn_f64_mediumpath_v1,@function
        .size           $__internal_2_$__cuda_sm20_dsqrt_rn_f64_mediumpath_v1,($_Z12update_forcePdS_S_S_S_S_S_i$__internal_accurate_pow - $__internal_2_$__cuda_sm20_dsqrt_rn_f64_mediumpath_v1)
$__internal_2_$__cuda_sm20_dsqrt_rn_f64_mediumpath_v1:
[----:B------:R-:W-:Y:S01]  /*2da0*/  ISETP.GE.U32.AND P0, PT, R35, -0x3400000, PT ;  /* 0xfcc000002300780c */ /* 0x000fe20003f06070 */
[----:B------:R-:W-:Y:S01]  /*2db0*/  BSSY.RECONVERGENT B2, `(.L_x_53) ;  /* 0x000002a000027945 */ /* 0x000fe20003800200 */
[----:B------:R-:W-:Y:S01]  /*2dc0*/  IMAD.MOV.U32 R39, RZ, RZ, R17 ;  /* 0x000000ffff277224 */ /* 0x000fe200078e0011 */
[----:B------:R-:W-:Y:S01]  /*2dd0*/  MOV R37, R36 ;  /* 0x0000002400257202 */ /* 0x000fe20000000f00 */
[----:B------:R-:W-:Y:S01]  /*2de0*/  IMAD.MOV.U32 R17, RZ, RZ, R16 ;  /* 0x000000ffff117224 */ /* 0x000fe200078e0010 */
[----:B------:R-:W-:Y:S01]  /*2df0*/  MOV R38, R12 ;  /* 0x0000000c00267202 */ /* 0x000fe20000000f00 */
[----:B------:R-:W-:Y:S01]  /*2e00*/  IMAD.MOV.U32 R36, RZ, RZ, R11 ;  /* 0x000000ffff247224 */ /* 0x000fe200078e000b */
[----:B------:R-:W-:Y:S01]  /*2e10*/  MOV R16, R15 ;  /* 0x0000000f00107202 */ /* 0x000fe20000000f00 */
[----:B------:R-:W-:-:S05]  /*2e20*/  IMAD.MOV.U32 R35, RZ, RZ, R14 ;  /* 0x000000ffff237224 */ /* 0x000fca00078e000e */
[----:B------:R-:W-:Y:S05]  /*2e30*/  @!P0 BRA `(.L_x_54) ;  /* 0x0000000000208947 */ /* 0x000fea0003800000 */
[----:B------:R-:W-:-:S10]  /*2e40*/  DFMA.RM R16, R34, R38, R16 ;  /* 0x000000262210722b */ /* 0x000fd40000004010 */
[----:B------:R-:W-:-:S05]  /*2e50*/  IADD3 R14, P0, PT, R16, 0x1, RZ ;  /* 0x00000001100e7810 */ /* 0x000fca0007f1e0ff */
[----:B------:R-:W-:-:S06]  /*2e60*/  IMAD.X R15, RZ, RZ, R17, P0 ;  /* 0x000000ffff0f7224 */ /* 0x000fcc00000e0611 */
[----:B------:R-:W-:-:S08]  /*2e70*/  DFMA.RP R36, -R16, R14, R36 ;  /* 0x0000000e1024722b */ /* 0x000fd00000008124 */
[----:B------:R-:W-:-:S06]  /*2e80*/  DSETP.GT.AND P0, PT, R36, RZ, PT ;  /* 0x000000ff2400722a */ /* 0x000fcc0003f04000 */
[----:B------:R-:W-:Y:S02]  /*2e90*/  FSEL R14, R14, R16, P0 ;  /* 0x000000100e0e7208 */ /* 0x000fe40000000000 */
[----:B------:R-:W-:Y:S01]  /*2ea0*/  FSEL R15, R15, R17, P0 ;  /* 0x000000110f0f7208 */ /* 0x000fe20000000000 */
[----:B------:R-:W-:Y:S06]  /*2eb0*/  BRA `(.L_x_55) ;  /* 0x0000000000647947 */ /* 0x000fec0003800000 */
.L_x_54:
[----:B------:R-:W-:-:S14]  /*2ec0*/  DSETP.NE.AND P0, PT, R36, RZ, PT ;  /* 0x000000ff2400722a */ /* 0x000fdc0003f05000 */
[----:B------:R-:W-:Y:S05]  /*2ed0*/  @!P0 BRA `(.L_x_56) ;  /* 0x0000000000588947 */ /* 0x000fea0003800000 */
[----:B------:R-:W-:-:S13]  /*2ee0*/  ISETP.GE.AND P0, PT, R37, RZ, PT ;  /* 0x000000ff2500720c */ /* 0x000fda0003f06270 */
[----:B------:R-:W-:Y:S01]  /*2ef0*/  @!P0 IMAD.MOV.U32 R14, RZ, RZ, 0x0 ;  /* 0x00000000ff0e8424 */ /* 0x000fe200078e00ff */
[----:B------:R-:W-:Y:S01]  /*2f00*/  @!P0 MOV R15, 0xfff80000 ;  /* 0xfff80000000f8802 */ /* 0x000fe20000000f00 */
[----:B------:R-:W-:Y:S06]  /*2f10*/  @!P0 BRA `(.L_x_55) ;  /* 0x00000000004c8947 */ /* 0x000fec0003800000 */
[----:B------:R-:W-:-:S13]  /*2f20*/  ISETP.GT.AND P0, PT, R37, 0x7fefffff, PT ;  /* 0x7fefffff2500780c */ /* 0x000fda0003f04270 */
[----:B------:R-:W-:Y:S05]  /*2f30*/  @P0 BRA `(.L_x_56) ;  /* 0x0000000000400947 */ /* 0x000fea0003800000 */
[----:B------:R-:W-:Y:S01]  /*2f40*/  DMUL R36, R36, 8.11296384146066816958e+31 ;  /* 0x4690000024247828 */ /* 0x000fe20000000000 */
[----:B------:R-:W-:Y:S01]  /*2f50*/  IMAD.MOV.U32 R34, RZ, RZ, RZ ;  /* 0x000000ffff227224 */ /* 0x000fe200078e00ff */
[----:B------:R-:W-:Y:S01]  /*2f60*/  MOV R15, 0x3fd80000 ;  /* 0x3fd80000000f7802 */ /* 0x000fe20000000f00 */
[----:B------:R-:W-:-:S03]  /*2f70*/  IMAD.MOV.U32 R14, RZ, RZ, 0x0 ;  /* 0x00000000ff0e7424 */ /* 0x000fc600078e00ff */
[----:B------:R-:W0:Y:S02]  /*2f80*/  MUFU.RSQ64H R35, R37 ;  /* 0x0000002500237308 */ /* 0x000e240000001c00 */
[----:B0-----:R-:W-:-:S08]  /*2f90*/  DMUL R16, R34, R34 ;  /* 0x0000002222107228 */ /* 0x001fd00000000000 */
[----:B------:R-:W-:-:S08]  /*2fa0*/  DFMA R16, R36, -R16, 1 ;  /* 0x3ff000002410742b */ /* 0x000fd00000000810 */
[----:B------:R-:W-:Y:S02]  /*2fb0*/  DFMA R14, R16, R14, 0.5 ;  /* 0x3fe00000100e742b */ /* 0x000fe4000000000e */
[----:B------:R-:W-:-:S08]  /*2fc0*/  DMUL R16, R34, R16 ;  /* 0x0000001022107228 */ /* 0x000fd00000000000 */
[----:B------:R-:W-:-:S08]  /*2fd0*/  DFMA R16, R14, R16, R34 ;  /* 0x000000100e10722b */ /* 0x000fd00000000022 */
[----:B------:R-:W-:Y:S02]  /*2fe0*/  DMUL R14, R36, R16 ;  /* 0x00000010240e7228 */ /* 0x000fe40000000000 */
[----:B------:R-:W-:-:S06]  /*2ff0*/  VIADD R17, R17, 0xfff00000 ;  /* 0xfff0000011117836 */ /* 0x000fcc0000000000 */
[----:B------:R-:W-:-:S08]  /*3000*/  DFMA R36, R14, -R14, R36 ;  /* 0x8000000e0e24722b */ /* 0x000fd00000000024 */
[----:B------:R-:W-:-:S10]  /*3010*/  DFMA R14, R16, R36, R14 ;  /* 0x00000024100e722b */ /* 0x000fd4000000000e */
[----:B------:R-:W-:Y:S01]  /*3020*/  VIADD R15, R15, 0xfcb00000 ;  /* 0xfcb000000f0f7836 */ /* 0x000fe20000000000 */
[----:B------:R-:W-:Y:S06]  /*3030*/  BRA `(.L_x_55) ;  /* 0x0000000000047947 */ /* 0x000fec0003800000 */
.L_x_56:
[----:B------:R-:W-:-:S11]  /*3040*/  DADD R14, R36, R36 ;  /* 0x00000000240e7229 */ /* 0x000fd60000000024 */
.L_x_55:
[----:B------:R-:W-:Y:S05]  /*3050*/  BSYNC.RECONVERGENT B2 ;  /* 0x0000000000027941 */ /* 0x000fea0003800200 */
.L_x_53:
[----:B------:R-:W-:Y:S01]  /*3060*/  MOV R12, R13 ;  /* 0x0000000d000c7202 */ /* 0x000fe20000000f00 */
[----:B------:R-:W-:-:S04]  /*3070*/  IMAD.MOV.U32 R13, RZ, RZ, 0x0 ;  /* 0x00000000ff0d7424 */ /* 0x000fc800078e00ff */
[----:B------:R-:W-:Y:S05]  /*3080*/  RET.REL.NODEC R12 `(_Z12update_forcePdS_S_S_S_S_S_i) ;  /* 0xffffffcc0cdc7950 */ /* 0x000fea0003c3ffff */
        .type           $_Z12update_forcePdS_S_S_S_S_S_i$__internal_accurate_pow,@function
        .size           $_Z12update_forcePdS_S_S_S_S_S_i$__internal_accurate_pow,(.L_x_63 - $_Z12update_forcePdS_S_S_S_S_S_i$__internal_accurate_pow)
$_Z12update_forcePdS_S_S_S_S_S_i$__internal_accurate_pow:
[----:B------:R-:W0:Y:S01]  /*3090*/  MUFU.RCP64H R3, 2.25 ;  /* 0x4002000000037908 */ /* 0x000e220000001800 */
[----:B------:R-:W-:Y:S02]  /*30a0*/  HFMA2 R5, -RZ, RZ, 2.00390625, 0 ;  /* 0x40020000ff057431 */ /* 0x000fe400000001ff */
[----:B------:R-:W-:Y:S01]  /*30b0*/  IMAD.MOV.U32 R4, RZ, RZ, 0x0 ;  /* 0x00000000ff047424 */ /* 0x000fe200078e00ff */
[----:B------:R-:W-:Y:S01]  /*30c0*/  UMOV UR4, 0x7d2cafe2 ;  /* 0x7d2cafe200047882 */ /* 0x000fe20000000000 */
[----:B------:R-:W-:Y:S01]  /*30d0*/  IMAD.MOV.U32 R2, RZ, RZ, RZ ;  /* 0x000000ffff027224 */ /* 0x000fe200078e00ff */
[----:B------:R-:W-:-:S05]  /*30e0*/  UMOV UR5, 0x3eb0f5ff ;  /* 0x3eb0f5ff00057882 */ /* 0x000fca0000000000 */
[----:B0-----:R-:W-:-:S08]  /*30f0*/  DFMA R4, R2, -R4, 1 ;  /* 0x3ff000000204742b */ /* 0x001fd00000000804 */
[----:B------:R-:W-:-:S08]  /*3100*/  DFMA R4, R4, R4, R4 ;  /* 0x000000040404722b */ /* 0x000fd00000000004 */
[----:B------:R-:W-:Y:S01]  /*3110*/  DFMA R6, R2, R4, R2 ;  /* 0x000000040206722b */ /* 0x000fe20000000002 */
[----:B------:R-:W-:Y:S01]  /*3120*/  IMAD.MOV.U32 R4, RZ, RZ, 0x41ad3b5a ;  /* 0x41ad3b5aff047424 */ /* 0x000fe200078e00ff */
[----:B------:R-:W-:-:S06]  /*3130*/  MOV R5, 0x3ed0f5d2 ;  /* 0x3ed0f5d200057802 */ /* 0x000fcc0000000f00 */
[----:B------:R-:W-:-:S08]  /*3140*/  DMUL R2, R6, 0.25 ;  /* 0x3fd0000006027828 */ /* 0x000fd00000000000 */
[----:B------:R-:W-:-:S08]  /*3150*/  DFMA R2, R6, 0.25, R2 ;  /* 0x3fd000000602782b */ /* 0x000fd00000000002 */
[CC--:B------:R-:W-:Y:S02]  /*3160*/  DMUL R8, R2.reuse, R2.reuse ;  /* 0x0000000202087228 */ /* 0x0c0fe40000000000 */
[C---:B------:R-:W-:Y:S02]  /*3170*/  DADD R12, -R2.reuse, 0.25 ;  /* 0x3fd00000020c7429 */ /* 0x040fe40000000100 */
[----:B------:R-:W-:-:S04]  /*3180*/  DMUL R16, R2, R2 ;  /* 0x0000000202107228 */ /* 0x000fc80000000000 */
[----:B------:R-:W-:Y:S01]  /*3190*/  DFMA R4, R8, UR4, R4 ;  /* 0x0000000408047c2b */ /* 0x000fe20008000004 */
[----:B------:R-:W-:Y:S01]  /*31a0*/  UMOV UR4, 0x75488a3f ;  /* 0x75488a3f00047882 */ /* 0x000fe20000000000 */
[----:B------:R-:W-:Y:S01]  /*31b0*/  UMOV UR5, 0x3ef3b20a ;  /* 0x3ef3b20a00057882 */ /* 0x000fe20000000000 */
[----:B------:R-:W-:Y:S02]  /*31c0*/  DADD R12, R12, R12 ;  /* 0x000000000c0c7229 */ /* 0x000fe4000000000c */
[----:B------:R-:W-:-:S03]  /*31d0*/  DMUL R18, R2, R16 ;  /* 0x0000001002127228 */ /* 0x000fc60000000000 */
[----:B------:R-:W-:Y:S01]  /*31e0*/  DFMA R4, R8, R4, UR4 ;  /* 0x0000000408047e2b */ /* 0x000fe20008000004 */
[----:B------:R-:W-:Y:S01]  /*31f0*/  UMOV UR4, 0xe4faecd5 ;  /* 0xe4faecd500047882 */ /* 0x000fe20000000000 */
[----:B------:R-:W-:Y:S01]  /*3200*/  UMOV UR5, 0x3f1745cd ;  /* 0x3f1745cd00057882 */ /* 0x000fe20000000000 */
[C---:B------:R-:W-:Y:S02]  /*3210*/  DFMA R12, -R2.reuse, 0.25, R12 ;  /* 0x3fd00000020c782b */ /* 0x040fe4000000010c */
[----:B------:R-:W-:-:S03]  /*3220*/  DFMA R20, R2, R16, -R18 ;  /* 0x000000100214722b */ /* 0x000fc60000000812 */
[----:B------:R-:W-:Y:S01]  /*3230*/  DFMA R4, R8, R4, UR4 ;  /* 0x0000000408047e2b */ /* 0x000fe20008000004 */
[----:B------:R-:W-:Y:S01]  /*3240*/  UMOV UR4, 0x258a578b ;  /* 0x258a578b00047882 */ /* 0x000fe20000000000 */
[----:B------:R-:W-:Y:S01]  /*3250*/  UMOV UR5, 0x3f3c71c7 ;  /* 0x3f3c71c700057882 */ /* 0x000fe20000000000 */
[----:B------:R-:W-:-:S05]  /*3260*/  DMUL R6, R6, R12 ;  /* 0x0000000c06067228 */ /* 0x000fca0000000000 */
[----:B------:R-:W-:Y:S01]  /*3270*/  DFMA R4, R8, R4, UR4 ;  /* 0x0000000408047e2b */ /* 0x000fe20008000004 */
[----:B------:R-:W-:Y:S01]  /*3280*/  UMOV UR4, 0x9242b910 ;  /* 0x9242b91000047882 */ /* 0x000fe20000000000 */
[----:B------:R-:W-:Y:S01]  /*3290*/  UMOV UR5, 0x3f624924 ;  /* 0x3f62492400057882 */ /* 0x000fe20000000000 */
[----:B------:R-:W-:Y:S02]  /*32a0*/  DFMA R20, R6, R16, R20 ;  /* 0x000000100614722b */ /* 0x000fe40000000014 */
[----:B------:R-:W-:Y:S02]  /*32b0*/  VIADD R13, R7, 0x100000 ;  /* 0x00100000070d7836 */ /* 0x000fe40000000000 */
[----:B------:R-:W-:Y:S01]  /*32c0*/  IMAD.MOV.U32 R12, RZ, RZ, R6 ;  /* 0x000000ffff0c7224 */ /* 0x000fe200078e0006 */
[----:B------:R-:W-:Y:S01]  /*32d0*/  DFMA R4, R8, R4, UR4 ;  /* 0x0000000408047e2b */ /* 0x000fe20008000004 */
[----:B------:R-:W-:Y:S01]  /*32e0*/  UMOV UR4, 0x99999dfb ;  /* 0x99999dfb00047882 */ /* 0x000fe20000000000 */
[----:B------:R-:W-:-:S06]  /*32f0*/  UMOV UR5, 0x3f899999 ;  /* 0x3f89999900057882 */ /* 0x000fcc0000000000 */
[----:B------:R-:W-:Y:S01]  /*3300*/  DFMA R10, R8, R4, UR4 ;  /* 0x00000004080a7e2b */ /* 0x000fe20008000004 */
[----:B------:R-:W-:Y:S01]  /*3310*/  UMOV UR4, 0x55555555 ;  /* 0x5555555500047882 */ /* 0x000fe20000000000 */
[----:B------:R-:W-:-:S06]  /*3320*/  UMOV UR5, 0x3fb55555 ;  /* 0x3fb5555500057882 */ /* 0x000fcc0000000000 */
[----:B------:R-:W-:-:S08]  /*3330*/  DFMA R4, R8, R10, UR4 ;  /* 0x0000000408047e2b */ /* 0x000fd0000800000a */
[----:B------:R-:W-:Y:S01]  /*3340*/  DADD R14, -R4, UR4 ;  /* 0x00000004040e7e29 */ /* 0x000fe20008000100 */
[----:B------:R-:W-:Y:S01]  /*3350*/  UMOV UR4, 0xb9e7b0 ;  /* 0x00b9e7b000047882 */ /* 0x000fe20000000000 */
[----:B------:R-:W-:-:S06]  /*3360*/  UMOV UR5, 0x3c46a4cb ;  /* 0x3c46a4cb00057882 */ /* 0x000fcc0000000000 */
[----:B------:R-:W-:Y:S02]  /*3370*/  DFMA R14, R8, R10, R14 ;  /* 0x0000000a080e722b */ /* 0x000fe4000000000e */
[----:B------:R-:W-:-:S06]  /*3380*/  DFMA R10, R2, R2, -R16 ;  /* 0x00000002020a722b */ /* 0x000fcc0000000810 */
[----:B------:R-:W-:Y:S01]  /*3390*/  DADD R14, R14, -UR4 ;  /* 0x800000040e0e7e29 */ /* 0x000fe20008000000 */
[----:B------:R-:W-:Y:S01]  /*33a0*/  UMOV UR4, 0x0 ;  /* 0x0000000000047882 */ /* 0x000fe20000000000 */
[----:B------:R-:W-:Y:S01]  /*33b0*/  DFMA R10, R2, R12, R10 ;  /* 0x0000000c020a722b */ /* 0x000fe2000000000a */
[----:B------:R-:W-:-:S05]  /*33c0*/  UMOV UR5, 0x40080000 ;  /* 0x4008000000057882 */ /* 0x000fca0000000000 */
[----:B------:R-:W-:Y:S02]  /*33d0*/  DADD R8, R4, R14 ;  /* 0x0000000004087229 */ /* 0x000fe4000000000e */
[----:B------:R-:W-:-:S06]  /*33e0*/  DFMA R10, R2, R10, R20 ;  /* 0x0000000a020a722b */ /* 0x000fcc0000000014 */
[----:B------:R-:W-:Y:S02]  /*33f0*/  DMUL R12, R8, R18 ;  /* 0x00000012080c7228 */ /* 0x000fe40000000000 */
[----:B------:R-:W-:-:S06]  /*3400*/  DADD R4, R4, -R8 ;  /* 0x0000000004047229 */ /* 0x000fcc0000000808 */
[----:B------:R-:W-:Y:S02]  /*3410*/  DFMA R16, R8, R18, -R12 ;  /* 0x000000120810722b */ /* 0x000fe4000000080c */
[----:B------:R-:W-:-:S06]  /*3420*/  DADD R4, R14, R4 ;  /* 0x000000000e047229 */ /* 0x000fcc0000000004 */
[----:B------:R-:W-:-:S08]  /*3430*/  DFMA R10, R8, R10, R16 ;  /* 0x0000000a080a722b */ /* 0x000fd00000000010 */
[----:B------:R-:W-:-:S08]  /*3440*/  DFMA R4, R4, R18, R10 ;  /* 0x000000120404722b */ /* 0x000fd0000000000a */
[----:B------:R-:W-:-:S08]  /*3450*/  DADD R8, R12, R4 ;  /* 0x000000000c087229 */ /* 0x000fd00000000004 */
[--C-:B------:R-:W-:Y:S02]  /*3460*/  DADD R10, R2, R8.reuse ;  /* 0x00000000020a7229 */ /* 0x100fe40000000008 */
[----:B------:R-:W-:-:S06]  /*3470*/  DADD R12, R12, -R8 ;  /* 0x000000000c0c7229 */ /* 0x000fcc0000000808 */
[----:B------:R-:W-:Y:S02]  /*3480*/  DADD R2, R2, -R10 ;  /* 0x0000000002027229 */ /* 0x000fe4000000080a */
[----:B------:R-:W-:-:S06]  /*3490*/  DADD R12, R4, R12 ;  /* 0x00000000040c7229 */ /* 0x000fcc000000000c */
[----:B------:R-:W-:Y:S01]  /*34a0*/  DADD R2, R8, R2 ;  /* 0x0000000008027229 */ /* 0x000fe20000000002 */
[----:B------:R-:W-:Y:S01]  /*34b0*/  IMAD.MOV.U32 R8, RZ, RZ, -0x105c611 ;  /* 0xfefa39efff087424 */ /* 0x000fe200078e00ff */
[----:B------:R-:W-:-:S06]  /*34c0*/  MOV R9, 0x3fe62e42 ;  /* 0x3fe62e4200097802 */ /* 0x000fcc0000000f00 */
[----:B------:R-:W-:-:S08]  /*34d0*/  DADD R2, R12, R2 ;  /* 0x000000000c027229 */ /* 0x000fd00000000002 */
[----:B------:R-:W-:Y:S01]  /*34e0*/  DADD R2, R6, R2 ;  /* 0x0000000006027229 */ /* 0x000fe20000000002 */
[----:B------:R-:W-:Y:S01]  /*34f0*/  MOV R6, 0xfefa39ef ;  /* 0xfefa39ef00067802 */ /* 0x000fe20000000f00 */
[----:B------:R-:W-:-:S06]  /*3500*/  IMAD.MOV.U32 R7, RZ, RZ, 0x3fe62e42 ;  /* 0x3fe62e42ff077424 */ /* 0x000fcc00078e00ff */
[----:B------:R-:W-:-:S08]  /*3510*/  DADD R4, R10, R2 ;  /* 0x000000000a047229 */ /* 0x000fd00000000002 */
[--C-:B------:R-:W-:Y:S02]  /*3520*/  DFMA R6, R6, UR4, R4.reuse ;  /* 0x0000000406067c2b */ /* 0x100fe40008000004 */
[----:B------:R-:W-:-:S06]  /*3530*/  DADD R10, R10, -R4 ;  /* 0x000000000a0a7229 */ /* 0x000fcc0000000804 */
[----:B------:R-:W-:Y:S02]  /*3540*/  DFMA R12, -R8, 3, R6 ;  /* 0x40080000080c782b */ /* 0x000fe40000000106 */
[----:B------:R-:W-:Y:S01]  /*3550*/  DADD R10, R2, R10 ;  /* 0x00000000020a7229 */ /* 0x000fe2000000000a */
[----:B------:R-:W-:Y:S02]  /*3560*/  IMAD.MOV.U32 R2, RZ, RZ, 0x3b39803f ;  /* 0x3b39803fff027424 */ /* 0x000fe400078e00ff */
[----:B------:R-:W-:-:S03]  /*3570*/  IMAD.MOV.U32 R3, RZ, RZ, 0x3c7abc9e ;  /* 0x3c7abc9eff037424 */ /* 0x000fc600078e00ff */
[----:B------:R-:W-:-:S08]  /*3580*/  DADD R12, -R4, R12 ;  /* 0x00000000040c7229 */ /* 0x000fd0000000010c */
[----:B------:R-:W-:-:S08]  /*3590*/  DADD R10, R10, -R12 ;  /* 0x000000000a0a7229 */ /* 0x000fd0000000080c */
[----:B------:R-:W-:Y:S01]  /*35a0*/  DFMA R10, R2, UR4, R10 ;  /* 0x00000004020a7c2b */ /* 0x000fe2000800000a */
[----:B------:R-:W-:Y:S01]  /*35b0*/  UMOV UR4, 0x3b39803f ;  /* 0x3b39803f00047882 */ /* 0x000fe20000000000 */
[----:B------:R-:W-:-:S06]  /*35c0*/  UMOV UR5, 0x3c7abc9e ;  /* 0x3c7abc9e00057882 */ /* 0x000fcc0000000000 */
[----:B------:R-:W-:-:S08]  /*35d0*/  DADD R4, R6, R10 ;  /* 0x0000000006047229 */ /* 0x000fd0000000000a */
[----:B------:R-:W-:Y:S02]  /*35e0*/  DADD R6, R6, -R4 ;  /* 0x0000000006067229 */ /* 0x000fe40000000804 */
[----:B------:R-:W-:-:S06]  /*35f0*/  DMUL R2, R4, -11 ;  /* 0xc026000004027828 */ /* 0x000fcc0000000000 */
[----:B------:R-:W-:Y:S02]  /*3600*/  DADD R10, R10, R6 ;  /* 0x000000000a0a7229 */ /* 0x000fe40000000006 */
[----:B------:R-:W-:-:S08]  /*3610*/  DFMA R4, R4, -11, -R2 ;  /* 0xc02600000404782b */ /* 0x000fd00000000802 */
[----:B------:R-:W-:Y:S01]  /*3620*/  DFMA R10, R10, -11, R4 ;  /* 0xc02600000a0a782b */ /* 0x000fe20000000004 */
[----:B------:R-:W-:Y:S01]  /*3630*/  MOV R4, 0x652b82fe ;  /* 0x652b82fe00047802 */ /* 0x000fe20000000f00 */
[----:B------:R-:W-:-:S06]  /*3640*/  IMAD.MOV.U32 R5, RZ, RZ, 0x3ff71547 ;  /* 0x3ff71547ff057424 */ /* 0x000fcc00078e00ff */
[----:B------:R-:W-:-:S08]  /*3650*/  DADD R6, R2, R10 ;  /* 0x0000000002067229 */ /* 0x000fd0000000000a */
[----:B------:R-:W-:Y:S02]  /*3660*/  DFMA R4, R6, R4, 6.75539944105574400000e+15 ;  /* 0x433800000604742b */ /* 0x000fe40000000004 */
[----:B------:R-:W-:Y:S01]  /*3670*/  FSETP.GEU.AND P0, PT, |R7|, 4.1917929649353027344, PT ;  /* 0x4086232b0700780b */ /* 0x000fe20003f0e200 */
[----:B------:R-:W-:-:S05]  /*3680*/  DADD R2, R2, -R6 ;  /* 0x0000000002027229 */ /* 0x000fca0000000806 */
[----:B------:R-:W-:-:S03]  /*3690*/  DADD R12, R4, -6.75539944105574400000e+15 ;  /* 0xc3380000040c7429 */ /* 0x000fc60000000000 */
[----:B------:R-:W-:-:S05]  /*36a0*/  DADD R2, R10, R2 ;  /* 0x000000000a027229 */ /* 0x000fca0000000002 */
[----:B------:R-:W-:-:S08]  /*36b0*/  DFMA R8, R12, -R8, R6 ;  /* 0x800000080c08722b */ /* 0x000fd00000000006 */
[----:B------:R-:W-:Y:S01]  /*36c0*/  DFMA R8, R12, -UR4, R8 ;  /* 0x800000040c087c2b */ /* 0x000fe20008000008 */
[----:B------:R-:W-:Y:S01]  /*36d0*/  UMOV UR4, 0x69ce2bdf ;  /* 0x69ce2bdf00047882 */ /* 0x000fe20000000000 */
[----:B------:R-:W-:Y:S01]  /*36e0*/  IMAD.MOV.U32 R12, RZ, RZ, -0x35dec16 ;  /* 0xfca213eaff0c7424 */ /* 0x000fe200078e00ff */
[----:B------:R-:W-:Y:S01]  /*36f0*/  MOV R13, 0x3e928af3 ;  /* 0x3e928af3000d7802 */ /* 0x000fe20000000f00 */
[----:B------:R-:W-:-:S05]  /*3700*/  UMOV UR5, 0x3e5ade15 ;  /* 0x3e5ade1500057882 */ /* 0x000fca0000000000 */
[----:B------:R-:W-:Y:S01]  /*3710*/  DFMA R12, R8, UR4, R12 ;  /* 0x00000004080c7c2b */ /* 0x000fe2000800000c */
[----:B------:R-:W-:Y:S01]  /*3720*/  UMOV UR4, 0x62401315 ;  /* 0x6240131500047882 */ /* 0x000fe20000000000 */
[----:B------:R-:W-:-:S06]  /*3730*/  UMOV UR5, 0x3ec71dee ;  /* 0x3ec71dee00057882 */ /* 0x000fcc0000000000 */
[----:B------:R-:W-:Y:S01]  /*3740*/  DFMA R12, R8, R12, UR4 ;  /* 0x00000004080c7e2b */ /* 0x000fe2000800000c */
        /* <DEDUP_REMOVED lines=20> */
[----:B------:R-:W-:-:S08]  /*3890*/  DFMA R12, R8, R12, UR4 ;  /* 0x00000004080c7e2b */ /* 0x000fd0000800000c */
[----:B------:R-:W-:-:S08]  /*38a0*/  DFMA R12, R8, R12, 1 ;  /* 0x3ff00000080c742b */ /* 0x000fd0000000000c */
[----:B------:R-:W-:-:S10]  /*38b0*/  DFMA R12, R8, R12, 1 ;  /* 0x3ff00000080c742b */ /* 0x000fd4000000000c */
[----:B------:R-:W-:Y:S02]  /*38c0*/  IMAD R9, R4, 0x100000, R13 ;  /* 0x0010000004097824 */ /* 0x000fe400078e020d */
[----:B------:R-:W-:Y:S01]  /*38d0*/  IMAD.MOV.U32 R8, RZ, RZ, R12 ;  /* 0x000000ffff087224 */ /* 0x000fe200078e000c */
[----:B------:R-:W-:Y:S06]  /*38e0*/  @!P0 BRA `(.L_x_57) ;  /* 0x0000000000348947 */ /* 0x000fec0003800000 */
[----:B------:R-:W-:Y:S01]  /*38f0*/  FSETP.GEU.AND P1, PT, |R7|, 4.2275390625, PT ;  /* 0x408748000700780b */ /* 0x000fe20003f2e200 */
[C---:B------:R-:W-:Y:S02]  /*3900*/  DADD R8, R6.reuse, +INF ;  /* 0x7ff0000006087429 */ /* 0x040fe40000000000 */
[----:B------:R-:W-:-:S08]  /*3910*/  DSETP.GEU.AND P0, PT, R6, RZ, PT ;  /* 0x000000ff0600722a */ /* 0x000fd00003f0e000 */
[----:B------:R-:W-:Y:S02]  /*3920*/  FSEL R8, R8, RZ, P0 ;  /* 0x000000ff08087208 */ /* 0x000fe40000000000 */
[----:B------:R-:W-:Y:S01]  /*3930*/  FSEL R9, R9, RZ, P0 ;  /* 0x000000ff09097208 */ /* 0x000fe20000000000 */
[----:B------:R-:W-:Y:S06]  /*3940*/  @P1 BRA `(.L_x_57) ;  /* 0x00000000001c1947 */ /* 0x000fec0003800000 */
[----:B------:R-:W-:Y:S01]  /*3950*/  LEA.HI R5, R4, R4, RZ, 0x1 ;  /* 0x0000000404057211 */ /* 0x000fe200078f08ff */
[----:B------:R-:W-:-:S03]  /*3960*/  IMAD.MOV.U32 R8, RZ, RZ, RZ ;  /* 0x000000ffff087224 */ /* 0x000fc600078e00ff */
[----:B------:R-:W-:-:S04]  /*3970*/  SHF.R.S32.HI R5, RZ, 0x1, R5 ;  /* 0x00000001ff057819 */ /* 0x000fc80000011405 */
[----:B------:R-:W-:Y:S01]  /*3980*/  IADD3 R4, PT, PT, R4, -R5, RZ ;  /* 0x8000000504047210 */ /* 0x000fe20007ffe0ff */
[----:B------:R-:W-:-:S03]  /*3990*/  IMAD R13, R5, 0x100000, R13 ;  /* 0x00100000050d7824 */ /* 0x000fc600078e020d */
[----:B------:R-:W-:-:S06]  /*39a0*/  LEA R9, R4, 0x3ff00000, 0x14 ;  /* 0x3ff0000004097811 */ /* 0x000fcc00078ea0ff */
[----:B------:R-:W-:-:S11]  /*39b0*/  DMUL R8, R12, R8 ;  /* 0x000000080c087228 */ /* 0x000fd60000000000 */
.L_x_57:
[----:B------:R-:W-:Y:S02]  /*39c0*/  DFMA R2, R2, R8, R8 ;  /* 0x000000080202722b */ /* 0x000fe40000000008 */
[----:B------:R-:W-:-:S08]  /*39d0*/  DSETP.NEU.AND P0, PT, |R8|, +INF , PT ;  /* 0x7ff000000800742a */ /* 0x000fd00003f0d200 */
[----:B------:R-:W-:Y:S02]  /*39e0*/  FSEL R28, R8, R2, !P0 ;  /* 0x00000002081c7208 */ /* 0x000fe40004000000 */
[----:B------:R-:W-:Y:S01]  /*39f0*/  FSEL R29, R9, R3, !P0 ;  /* 0x00000003091d7208 */ /* 0x000fe20004000000 */
[----:B------:R-:W-:Y:S01]  /*3a00*/  IMAD.MOV.U32 R3, RZ, RZ, 0x0 ;  /* 0x00000000ff037424 */ /* 0x000fe200078e00ff */
[----:B------:R-:W-:-:S04]  /*3a10*/  MOV R2, R0 ;  /* 0x0000000000027202 */ /* 0x000fc80000000f00 */
[----:B------:R-:W-:Y:S05]  /*3a20*/  RET.REL.NODEC R2 `(_Z12update_forcePdS_S_S_S_S_S_i) ;  /* 0xffffffc402747950 */ /* 0x000fea0003c3ffff */
.L_x_58:
        /* <DEDUP_REMOVED lines=13> */
.L_x_63:


//--------------------- .text._Z11reset_forcePdS_S_i --------------------------
	.section	.text._Z11reset_forcePdS_S_i,"ax",@progbits
	.align	128
        .global         _Z11reset_forcePdS_S_i
        .type           _Z11reset_forcePdS_S_i,@function
        .size           _Z11reset_forcePdS_S_i,(.L_x_66 - _Z11reset_forcePdS_S_i)
        .other          _Z11reset_forcePdS_S_i,@"STO_CUDA_ENTRY STV_DEFAULT"
_Z11reset_forcePdS_S_i:
.text._Z11reset_forcePdS_S_i:
        /* <DEDUP_REMOVED lines=10> */
[----:B------:R-:W2:Y:S08]  /*00a0*/  LDC.64 R4, c[0x0][0x388] ;  /* 0x0000e200ff047b82 */ /* 0x000eb00000000a00 */
[----:B------:R-:W3:Y:S01]  /*00b0*/  LDC.64 R6, c[0x0][0x390] ;  /* 0x0000e400ff067b82 */ /* 0x000ee20000000a00 */
[----:B0-----:R-:W-:-:S05]  /*00c0*/  IMAD.WIDE R2, R9, 0x8, R2 ;  /* 0x0000000809027825 */ /* 0x001fca00078e0202 */
[----:B-1----:R-:W-:Y:S01]  /*00d0*/  STG.E.64 desc[UR4][R2.64], RZ ;  /* 0x000000ff02007986 */ /* 0x002fe2000c101b04 */
[----:B--2---:R-:W-:-:S05]  /*00e0*/  IMAD.WIDE R4, R9, 0x8, R4 ;  /* 0x0000000809047825 */ /* 0x004fca00078e0204 */
[----:B------:R-:W-:Y:S01]  /*00f0*/  STG.E.64 desc[UR4][R4.64], RZ ;  /* 0x000000ff04007986 */ /* 0x000fe2000c101b04 */
[----:B---3--:R-:W-:-:S05]  /*0100*/  IMAD.WIDE R6, R9, 0x8, R6 ;  /* 0x0000000809067825 */ /* 0x008fca00078e0206 */
[----:B------:R-:W-:Y:S01]  /*0110*/  STG.E.64 desc[UR4][R6.64], RZ ;  /* 0x000000ff06007986 */ /* 0x000fe2000c101b04 */
[----:B------:R-:W-:Y:S05]  /*0120*/  EXIT ;  /* 0x000000000000794d */ /* 0x000fea0003800000 */
.L_x_59:
        /* <DEDUP_REMOVED lines=13> */
.L_x_66:


//--------------------- .nv.shared.reserved.0     --------------------------
	.section	.nv.shared.reserved.0,"aw",@nobits
	.weak		__nv_reservedSMEM_offset_0_alias
	.size		__nv_reservedSMEM_offset_0_alias, 0, 64
	.other		__nv_reservedSMEM_offset_0_alias,@"STO_CUDA_RESERVED_SHARED STV_DEFAULT"
__nv_reservedSMEM_offset_0_alias:
	.zero		0
	.zero		64


//--------------------- .nv.constant0._Z27update_velocities_positionsPdS_S_S_S_S_S_S_S_S_id --------------------------
	.section	.nv.constant0._Z27update_velocities_positionsPdS_S_S_S_S_S_S_S_S_id,"a",@progbits
	.sectionflags	@""
	.align	4
.nv.constant0._Z27update_velocities_positionsPdS_S_S_S_S_S_S_S_S_id:
	.zero		992


//--------------------- .nv.constant0._Z12update_forcePdS_S_S_S_S_S_i --------------------------
	.section	.nv.constant0._Z12update_forcePdS_S_S_S_S_S_i,"a",@progbits
	.sectionflags	@""
	.align	4
.nv.constant0._Z12update_forcePdS_S_S_S_S_S_i:
	.zero		956


//--------------------- .nv.constant0._Z11reset_forcePdS_S_i --------------------------
	.section	.nv.constant0._Z11reset_forcePdS_S_i,"a",@progbits
	.sectionflags	@""
	.align	4
.nv.constant0._Z11reset_forcePdS_S_i:
	.zero		924


//--------------------- SYMBOLS --------------------------

	.type		.nv.reservedSmem.offset0,@object
	.size		.nv.reservedSmem.offset0,0x4
